//
// Generated by NVIDIA NVVM Compiler
//
// Compiler Build ID: CL-36424714
// Cuda compilation tools, release 13.0, V13.0.88
// Based on NVVM 20.0.0
//

.version 9.0
.target sm_100
.address_size 64

	// .globl	_Z23surface_redistance_stepPdPKdS1_S1_S1_S1_S1_S1_S1_S1_S1_S1_S1_iiidddi
.func  (.param .b64 func_retval0) __internal_accurate_pow
(
	.param .b64 __internal_accurate_pow_param_0
)
;

.visible .entry _Z23surface_redistance_stepPdPKdS1_S1_S1_S1_S1_S1_S1_S1_S1_S1_S1_iiidddi(
	.param .u64 .ptr .align 1 _Z23surface_redistance_stepPdPKdS1_S1_S1_S1_S1_S1_S1_S1_S1_S1_S1_iiidddi_param_0,
	.param .u64 .ptr .align 1 _Z23surface_redistance_stepPdPKdS1_S1_S1_S1_S1_S1_S1_S1_S1_S1_S1_iiidddi_param_1,
	.param .u64 .ptr .align 1 _Z23surface_redistance_stepPdPKdS1_S1_S1_S1_S1_S1_S1_S1_S1_S1_S1_iiidddi_param_2,
	.param .u64 .ptr .align 1 _Z23surface_redistance_stepPdPKdS1_S1_S1_S1_S1_S1_S1_S1_S1_S1_S1_iiidddi_param_3,
	.param .u64 .ptr .align 1 _Z23surface_redistance_stepPdPKdS1_S1_S1_S1_S1_S1_S1_S1_S1_S1_S1_iiidddi_param_4,
	.param .u64 .ptr .align 1 _Z23surface_redistance_stepPdPKdS1_S1_S1_S1_S1_S1_S1_S1_S1_S1_S1_iiidddi_param_5,
	.param .u64 .ptr .align 1 _Z23surface_redistance_stepPdPKdS1_S1_S1_S1_S1_S1_S1_S1_S1_S1_S1_iiidddi_param_6,
	.param .u64 .ptr .align 1 _Z23surface_redistance_stepPdPKdS1_S1_S1_S1_S1_S1_S1_S1_S1_S1_S1_iiidddi_param_7,
	.param .u64 .ptr .align 1 _Z23surface_redistance_stepPdPKdS1_S1_S1_S1_S1_S1_S1_S1_S1_S1_S1_iiidddi_param_8,
	.param .u64 .ptr .align 1 _Z23surface_redistance_stepPdPKdS1_S1_S1_S1_S1_S1_S1_S1_S1_S1_S1_iiidddi_param_9,
	.param .u64 .ptr .align 1 _Z23surface_redistance_stepPdPKdS1_S1_S1_S1_S1_S1_S1_S1_S1_S1_S1_iiidddi_param_10,
	.param .u64 .ptr .align 1 _Z23surface_redistance_stepPdPKdS1_S1_S1_S1_S1_S1_S1_S1_S1_S1_S1_iiidddi_param_11,
	.param .u64 .ptr .align 1 _Z23surface_redistance_stepPdPKdS1_S1_S1_S1_S1_S1_S1_S1_S1_S1_S1_iiidddi_param_12,
	.param .u32 _Z23surface_redistance_stepPdPKdS1_S1_S1_S1_S1_S1_S1_S1_S1_S1_S1_iiidddi_param_13,
	.param .u32 _Z23surface_redistance_stepPdPKdS1_S1_S1_S1_S1_S1_S1_S1_S1_S1_S1_iiidddi_param_14,
	.param .u32 _Z23surface_redistance_stepPdPKdS1_S1_S1_S1_S1_S1_S1_S1_S1_S1_S1_iiidddi_param_15,
	.param .f64 _Z23surface_redistance_stepPdPKdS1_S1_S1_S1_S1_S1_S1_S1_S1_S1_S1_iiidddi_param_16,
	.param .f64 _Z23surface_redistance_stepPdPKdS1_S1_S1_S1_S1_S1_S1_S1_S1_S1_S1_iiidddi_param_17,
	.param .f64 _Z23surface_redistance_stepPdPKdS1_S1_S1_S1_S1_S1_S1_S1_S1_S1_S1_iiidddi_param_18,
	.param .u32 _Z23surface_redistance_stepPdPKdS1_S1_S1_S1_S1_S1_S1_S1_S1_S1_S1_iiidddi_param_19
)
{
	.reg .pred 	%p<194>;
	.reg .b32 	%r<170>;
	.reg .b64 	%rd<71>;
	.reg .b64 	%fd<935>;

	ld.param.u64 	%rd3, [_Z23surface_redistance_stepPdPKdS1_S1_S1_S1_S1_S1_S1_S1_S1_S1_S1_iiidddi_param_1];
	ld.param.u64 	%rd4, [_Z23surface_redistance_stepPdPKdS1_S1_S1_S1_S1_S1_S1_S1_S1_S1_S1_iiidddi_param_2];
	ld.param.u64 	%rd6, [_Z23surface_redistance_stepPdPKdS1_S1_S1_S1_S1_S1_S1_S1_S1_S1_S1_iiidddi_param_4];
	ld.param.u64 	%rd7, [_Z23surface_redistance_stepPdPKdS1_S1_S1_S1_S1_S1_S1_S1_S1_S1_S1_iiidddi_param_5];
	ld.param.u64 	%rd8, [_Z23surface_redistance_stepPdPKdS1_S1_S1_S1_S1_S1_S1_S1_S1_S1_S1_iiidddi_param_6];
	ld.param.u64 	%rd9, [_Z23surface_redistance_stepPdPKdS1_S1_S1_S1_S1_S1_S1_S1_S1_S1_S1_iiidddi_param_7];
	ld.param.u64 	%rd10, [_Z23surface_redistance_stepPdPKdS1_S1_S1_S1_S1_S1_S1_S1_S1_S1_S1_iiidddi_param_8];
	ld.param.u64 	%rd11, [_Z23surface_redistance_stepPdPKdS1_S1_S1_S1_S1_S1_S1_S1_S1_S1_S1_iiidddi_param_9];
	ld.param.u64 	%rd12, [_Z23surface_redistance_stepPdPKdS1_S1_S1_S1_S1_S1_S1_S1_S1_S1_S1_iiidddi_param_10];
	ld.param.u64 	%rd13, [_Z23surface_redistance_stepPdPKdS1_S1_S1_S1_S1_S1_S1_S1_S1_S1_S1_iiidddi_param_11];
	ld.param.u64 	%rd14, [_Z23surface_redistance_stepPdPKdS1_S1_S1_S1_S1_S1_S1_S1_S1_S1_S1_iiidddi_param_12];
	ld.param.u32 	%r16, [_Z23surface_redistance_stepPdPKdS1_S1_S1_S1_S1_S1_S1_S1_S1_S1_S1_iiidddi_param_13];
	ld.param.u32 	%r19, [_Z23surface_redistance_stepPdPKdS1_S1_S1_S1_S1_S1_S1_S1_S1_S1_S1_iiidddi_param_14];
	ld.param.u32 	%r18, [_Z23surface_redistance_stepPdPKdS1_S1_S1_S1_S1_S1_S1_S1_S1_S1_S1_iiidddi_param_15];
	ld.param.f64 	%fd88, [_Z23surface_redistance_stepPdPKdS1_S1_S1_S1_S1_S1_S1_S1_S1_S1_S1_iiidddi_param_16];
	ld.param.f64 	%fd89, [_Z23surface_redistance_stepPdPKdS1_S1_S1_S1_S1_S1_S1_S1_S1_S1_S1_iiidddi_param_17];
	ld.param.f64 	%fd90, [_Z23surface_redistance_stepPdPKdS1_S1_S1_S1_S1_S1_S1_S1_S1_S1_S1_iiidddi_param_18];
	mov.u32 	%r20, %ctaid.x;
	mov.u32 	%r21, %ntid.x;
	mov.u32 	%r22, %tid.x;
	mad.lo.s32 	%r1, %r20, %r21, %r22;
	mov.u32 	%r23, %ctaid.y;
	mov.u32 	%r24, %ntid.y;
	mov.u32 	%r25, %tid.y;
	mad.lo.s32 	%r26, %r23, %r24, %r25;
	mov.u32 	%r27, %ctaid.z;
	mov.u32 	%r28, %ntid.z;
	mov.u32 	%r29, %tid.z;
	mad.lo.s32 	%r3, %r27, %r28, %r29;
	setp.ge.s32 	%p1, %r1, %r16;
	setp.ge.s32 	%p2, %r26, %r19;
	or.pred  	%p3, %p1, %p2;
	setp.ge.s32 	%p4, %r3, %r18;
	or.pred  	%p5, %p3, %p4;
	@%p5 bra 	$L__BB0_44;
	cvta.to.global.u64 	%rd1, %rd3;
	cvta.to.global.u64 	%rd15, %rd9;
	cvta.to.global.u64 	%rd16, %rd10;
	add.s32 	%r30, %r16, -1;
	cvt.rn.f64.s32 	%fd1, %r30;
	cvt.rn.f64.s32 	%fd91, %r1;
	max.f64 	%fd92, %fd91, 0d0000000000000000;
	setp.gt.f64 	%p6, %fd92, %fd1;
	selp.f64 	%fd93, %fd1, %fd92, %p6;
	cvt.rzi.s32.f64 	%r4, %fd93;
	add.s32 	%r31, %r19, -1;
	cvt.rn.f64.u32 	%fd94, %r31;
	cvt.rn.f64.u32 	%fd95, %r26;
	max.f64 	%fd96, %fd95, 0d0000000000000000;
	setp.gt.f64 	%p7, %fd96, %fd94;
	selp.f64 	%fd97, %fd94, %fd96, %p7;
	cvt.rzi.s32.f64 	%r5, %fd97;
	add.s32 	%r32, %r18, -1;
	cvt.rn.f64.u32 	%fd2, %r32;
	cvt.rn.f64.u32 	%fd98, %r3;
	max.f64 	%fd99, %fd98, 0d0000000000000000;
	setp.gt.f64 	%p8, %fd99, %fd2;
	selp.f64 	%fd100, %fd2, %fd99, %p8;
	cvt.rzi.s32.f64 	%r33, %fd100;
	mul.lo.s32 	%r34, %r33, %r19;
	add.s32 	%r35, %r34, %r5;
	mul.lo.s32 	%r6, %r35, %r16;
	add.s32 	%r7, %r6, %r4;
	add.s32 	%r36, %r26, 1;
	cvt.rn.f64.u32 	%fd101, %r36;
	max.f64 	%fd102, %fd101, 0d0000000000000000;
	setp.gt.f64 	%p9, %fd102, %fd94;
	selp.f64 	%fd103, %fd94, %fd102, %p9;
	cvt.rzi.s32.f64 	%r37, %fd103;
	add.s32 	%r38, %r34, %r37;
	mad.lo.s32 	%r39, %r38, %r16, %r4;
	add.s32 	%r40, %r26, 2;
	cvt.rn.f64.u32 	%fd104, %r40;
	max.f64 	%fd105, %fd104, 0d0000000000000000;
	setp.gt.f64 	%p10, %fd105, %fd94;
	selp.f64 	%fd106, %fd94, %fd105, %p10;
	cvt.rzi.s32.f64 	%r41, %fd106;
	add.s32 	%r42, %r34, %r41;
	mad.lo.s32 	%r43, %r42, %r16, %r4;
	add.s32 	%r44, %r26, -1;
	cvt.rn.f64.s32 	%fd107, %r44;
	max.f64 	%fd108, %fd107, 0d0000000000000000;
	setp.gt.f64 	%p11, %fd108, %fd94;
	selp.f64 	%fd109, %fd94, %fd108, %p11;
	cvt.rzi.s32.f64 	%r45, %fd109;
	add.s32 	%r46, %r34, %r45;
	mad.lo.s32 	%r47, %r46, %r16, %r4;
	add.s32 	%r48, %r26, -2;
	cvt.rn.f64.s32 	%fd110, %r48;
	max.f64 	%fd111, %fd110, 0d0000000000000000;
	setp.gt.f64 	%p12, %fd111, %fd94;
	selp.f64 	%fd112, %fd94, %fd111, %p12;
	cvt.rzi.s32.f64 	%r49, %fd112;
	add.s32 	%r50, %r34, %r49;
	mad.lo.s32 	%r51, %r50, %r16, %r4;
	mul.wide.s32 	%rd17, %r51, 8;
	add.s64 	%rd18, %rd1, %rd17;
	ld.global.f64 	%fd3, [%rd18];
	mul.wide.s32 	%rd19, %r47, 8;
	add.s64 	%rd20, %rd1, %rd19;
	ld.global.f64 	%fd4, [%rd20];
	mul.wide.s32 	%rd21, %r7, 8;
	add.s64 	%rd22, %rd1, %rd21;
	ld.global.f64 	%fd5, [%rd22];
	mul.wide.s32 	%rd23, %r39, 8;
	add.s64 	%rd24, %rd1, %rd23;
	ld.global.f64 	%fd6, [%rd24];
	mul.wide.s32 	%rd25, %r43, 8;
	add.s64 	%rd26, %rd1, %rd25;
	ld.global.f64 	%fd7, [%rd26];
	add.s64 	%rd27, %rd15, %rd21;
	ld.global.f64 	%fd8, [%rd27];
	add.s64 	%rd28, %rd16, %rd21;
	ld.global.f64 	%fd9, [%rd28];
	add.f64 	%fd10, %fd5, %fd5;
	{
	.reg .b32 %temp; 
	mov.b64 	{%temp, %r8}, %fd88;
	}
	mov.f64 	%fd113, 0d4000000000000000;
	{
	.reg .b32 %temp; 
	mov.b64 	{%temp, %r52}, %fd113;
	}
	and.b32  	%r10, %r52, 2146435072;
	setp.eq.s32 	%p13, %r10, 1062207488;
	abs.f64 	%fd11, %fd88;
	{ // callseq 0, 0
	.param .b64 param0;
	st.param.f64 	[param0], %fd11;
	.param .b64 retval0;
	call.uni (retval0), 
	__internal_accurate_pow, 
	(
	param0
	);
	ld.param.f64 	%fd114, [retval0];
	} // callseq 0
	setp.lt.s32 	%p14, %r8, 0;
	neg.f64 	%fd116, %fd114;
	selp.f64 	%fd117, %fd116, %fd114, %p13;
	selp.f64 	%fd924, %fd117, %fd114, %p14;
	setp.neu.f64 	%p15, %fd88, 0d0000000000000000;
	@%p15 bra 	$L__BB0_3;
	selp.b32 	%r53, %r8, 0, %p13;
	setp.lt.s32 	%p17, %r52, 0;
	or.b32  	%r54, %r53, 2146435072;
	selp.b32 	%r55, %r54, %r53, %p17;
	mov.b32 	%r56, 0;
	mov.b64 	%fd924, {%r56, %r55};
$L__BB0_3:
	add.f64 	%fd118, %fd88, 0d4000000000000000;
	{
	.reg .b32 %temp; 
	mov.b64 	{%temp, %r57}, %fd118;
	}
	and.b32  	%r58, %r57, 2146435072;
	setp.ne.s32 	%p18, %r58, 2146435072;
	@%p18 bra 	$L__BB0_8;
	setp.num.f64 	%p19, %fd88, %fd88;
	@%p19 bra 	$L__BB0_6;
	mov.f64 	%fd119, 0d4000000000000000;
	add.rn.f64 	%fd924, %fd88, %fd119;
	bra.uni 	$L__BB0_8;
$L__BB0_6:
	setp.neu.f64 	%p20, %fd11, 0d7FF0000000000000;
	@%p20 bra 	$L__BB0_8;
	setp.lt.s32 	%p23, %r52, 0;
	selp.b32 	%r60, 0, 2146435072, %p23;
	and.b32  	%r61, %r52, 2147483647;
	setp.ne.s32 	%p24, %r61, 1071644672;
	or.b32  	%r62, %r60, -2147483648;
	selp.b32 	%r63, %r62, %r60, %p24;
	selp.b32 	%r64, %r63, %r60, %p13;
	selp.b32 	%r65, %r64, %r60, %p14;
	mov.b32 	%r66, 0;
	mov.b64 	%fd924, {%r66, %r65};
$L__BB0_8:
	sub.f64 	%fd120, %fd4, %fd10;
	add.f64 	%fd121, %fd6, %fd120;
	add.f64 	%fd122, %fd6, %fd6;
	sub.f64 	%fd123, %fd5, %fd122;
	add.f64 	%fd124, %fd7, %fd123;
	abs.f64 	%fd125, %fd121;
	setp.eq.f64 	%p26, %fd88, 0d3FF0000000000000;
	selp.f64 	%fd126, 0d3FF0000000000000, %fd924, %p26;
	abs.f64 	%fd127, %fd124;
	setp.lt.f64 	%p27, %fd125, %fd127;
	selp.f64 	%fd128, %fd121, %fd124, %p27;
	mul.f64 	%fd129, %fd128, 0d3FE0000000000000;
	mul.f64 	%fd130, %fd121, %fd124;
	setp.lt.f64 	%p28, %fd130, 0d0000000000000000;
	selp.f64 	%fd131, 0d0000000000000000, %fd129, %p28;
	div.rn.f64 	%fd132, %fd131, %fd126;
	setp.eq.f64 	%p29, %fd8, %fd88;
	selp.f64 	%fd133, %fd6, 0d0000000000000000, %p29;
	sub.f64 	%fd134, %fd133, %fd5;
	div.rn.f64 	%fd135, %fd134, %fd8;
	mul.f64 	%fd136, %fd8, %fd132;
	sub.f64 	%fd18, %fd135, %fd136;
	add.f64 	%fd137, %fd4, %fd4;
	sub.f64 	%fd138, %fd5, %fd137;
	add.f64 	%fd139, %fd3, %fd138;
	mul.f64 	%fd140, %fd139, %fd121;
	setp.lt.f64 	%p30, %fd140, 0d0000000000000000;
	abs.f64 	%fd141, %fd139;
	setp.lt.f64 	%p31, %fd125, %fd141;
	selp.f64 	%fd142, %fd121, %fd139, %p31;
	mul.f64 	%fd143, %fd142, 0d3FE0000000000000;
	selp.f64 	%fd144, 0d0000000000000000, %fd143, %p30;
	div.rn.f64 	%fd145, %fd144, %fd126;
	setp.eq.f64 	%p32, %fd9, %fd88;
	selp.f64 	%fd146, %fd4, 0d0000000000000000, %p32;
	sub.f64 	%fd147, %fd5, %fd146;
	div.rn.f64 	%fd148, %fd147, %fd9;
	fma.rn.f64 	%fd19, %fd9, %fd145, %fd148;
	add.s32 	%r68, %r1, 1;
	cvt.rn.f64.s32 	%fd149, %r68;
	max.f64 	%fd150, %fd149, 0d0000000000000000;
	setp.gt.f64 	%p33, %fd150, %fd1;
	selp.f64 	%fd151, %fd1, %fd150, %p33;
	cvt.rzi.s32.f64 	%r69, %fd151;
	add.s32 	%r70, %r6, %r69;
	add.s32 	%r71, %r1, 2;
	cvt.rn.f64.s32 	%fd152, %r71;
	max.f64 	%fd153, %fd152, 0d0000000000000000;
	setp.gt.f64 	%p34, %fd153, %fd1;
	selp.f64 	%fd154, %fd1, %fd153, %p34;
	cvt.rzi.s32.f64 	%r72, %fd154;
	add.s32 	%r73, %r6, %r72;
	add.s32 	%r74, %r1, -1;
	cvt.rn.f64.s32 	%fd155, %r74;
	max.f64 	%fd156, %fd155, 0d0000000000000000;
	setp.gt.f64 	%p35, %fd156, %fd1;
	selp.f64 	%fd157, %fd1, %fd156, %p35;
	cvt.rzi.s32.f64 	%r75, %fd157;
	add.s32 	%r76, %r6, %r75;
	add.s32 	%r77, %r1, -2;
	cvt.rn.f64.s32 	%fd158, %r77;
	max.f64 	%fd159, %fd158, 0d0000000000000000;
	setp.gt.f64 	%p36, %fd159, %fd1;
	selp.f64 	%fd160, %fd1, %fd159, %p36;
	cvt.rzi.s32.f64 	%r78, %fd160;
	add.s32 	%r79, %r6, %r78;
	mul.wide.s32 	%rd29, %r79, 8;
	add.s64 	%rd30, %rd1, %rd29;
	ld.global.f64 	%fd20, [%rd30];
	mul.wide.s32 	%rd31, %r76, 8;
	add.s64 	%rd32, %rd1, %rd31;
	ld.global.f64 	%fd21, [%rd32];
	mul.wide.s32 	%rd33, %r70, 8;
	add.s64 	%rd34, %rd1, %rd33;
	ld.global.f64 	%fd22, [%rd34];
	mul.wide.s32 	%rd35, %r73, 8;
	add.s64 	%rd36, %rd1, %rd35;
	ld.global.f64 	%fd23, [%rd36];
	cvta.to.global.u64 	%rd37, %rd11;
	mul.wide.s32 	%rd38, %r7, 8;
	add.s64 	%rd39, %rd37, %rd38;
	ld.global.f64 	%fd24, [%rd39];
	cvta.to.global.u64 	%rd40, %rd12;
	add.s64 	%rd41, %rd40, %rd38;
	ld.global.f64 	%fd25, [%rd41];
	{
	.reg .b32 %temp; 
	mov.b64 	{%temp, %r11}, %fd89;
	}
	abs.f64 	%fd26, %fd89;
	{ // callseq 1, 0
	.param .b64 param0;
	st.param.f64 	[param0], %fd26;
	.param .b64 retval0;
	call.uni (retval0), 
	__internal_accurate_pow, 
	(
	param0
	);
	ld.param.f64 	%fd161, [retval0];
	} // callseq 1
	setp.lt.s32 	%p37, %r11, 0;
	neg.f64 	%fd163, %fd161;
	selp.f64 	%fd164, %fd163, %fd161, %p13;
	selp.f64 	%fd926, %fd164, %fd161, %p37;
	setp.neu.f64 	%p38, %fd89, 0d0000000000000000;
	@%p38 bra 	$L__BB0_10;
	selp.b32 	%r80, %r11, 0, %p13;
	setp.lt.s32 	%p40, %r52, 0;
	or.b32  	%r81, %r80, 2146435072;
	selp.b32 	%r82, %r81, %r80, %p40;
	mov.b32 	%r83, 0;
	mov.b64 	%fd926, {%r83, %r82};
$L__BB0_10:
	add.f64 	%fd165, %fd89, 0d4000000000000000;
	{
	.reg .b32 %temp; 
	mov.b64 	{%temp, %r84}, %fd165;
	}
	and.b32  	%r85, %r84, 2146435072;
	setp.ne.s32 	%p41, %r85, 2146435072;
	@%p41 bra 	$L__BB0_15;
	setp.num.f64 	%p42, %fd89, %fd89;
	@%p42 bra 	$L__BB0_13;
	mov.f64 	%fd166, 0d4000000000000000;
	add.rn.f64 	%fd926, %fd89, %fd166;
	bra.uni 	$L__BB0_15;
$L__BB0_13:
	setp.neu.f64 	%p43, %fd26, 0d7FF0000000000000;
	@%p43 bra 	$L__BB0_15;
	setp.lt.s32 	%p46, %r52, 0;
	selp.b32 	%r87, 0, 2146435072, %p46;
	and.b32  	%r88, %r52, 2147483647;
	setp.ne.s32 	%p47, %r88, 1071644672;
	or.b32  	%r89, %r87, -2147483648;
	selp.b32 	%r90, %r89, %r87, %p47;
	selp.b32 	%r91, %r90, %r87, %p13;
	selp.b32 	%r92, %r91, %r87, %p37;
	mov.b32 	%r93, 0;
	mov.b64 	%fd926, {%r93, %r92};
$L__BB0_15:
	sub.f64 	%fd167, %fd21, %fd10;
	add.f64 	%fd168, %fd22, %fd167;
	add.f64 	%fd169, %fd22, %fd22;
	sub.f64 	%fd170, %fd5, %fd169;
	add.f64 	%fd171, %fd23, %fd170;
	abs.f64 	%fd172, %fd168;
	setp.eq.f64 	%p49, %fd89, 0d3FF0000000000000;
	selp.f64 	%fd173, 0d3FF0000000000000, %fd926, %p49;
	abs.f64 	%fd174, %fd171;
	setp.lt.f64 	%p50, %fd172, %fd174;
	selp.f64 	%fd175, %fd168, %fd171, %p50;
	mul.f64 	%fd176, %fd175, 0d3FE0000000000000;
	mul.f64 	%fd177, %fd168, %fd171;
	setp.lt.f64 	%p51, %fd177, 0d0000000000000000;
	selp.f64 	%fd178, 0d0000000000000000, %fd176, %p51;
	div.rn.f64 	%fd179, %fd178, %fd173;
	setp.eq.f64 	%p52, %fd24, %fd89;
	selp.f64 	%fd180, %fd22, 0d0000000000000000, %p52;
	sub.f64 	%fd181, %fd180, %fd5;
	div.rn.f64 	%fd182, %fd181, %fd24;
	mul.f64 	%fd183, %fd24, %fd179;
	sub.f64 	%fd33, %fd182, %fd183;
	add.f64 	%fd184, %fd21, %fd21;
	sub.f64 	%fd185, %fd5, %fd184;
	add.f64 	%fd186, %fd20, %fd185;
	mul.f64 	%fd187, %fd186, %fd168;
	setp.lt.f64 	%p53, %fd187, 0d0000000000000000;
	abs.f64 	%fd188, %fd186;
	setp.lt.f64 	%p54, %fd172, %fd188;
	selp.f64 	%fd189, %fd168, %fd186, %p54;
	mul.f64 	%fd190, %fd189, 0d3FE0000000000000;
	selp.f64 	%fd191, 0d0000000000000000, %fd190, %p53;
	div.rn.f64 	%fd192, %fd191, %fd173;
	setp.eq.f64 	%p55, %fd25, %fd89;
	selp.f64 	%fd193, %fd21, 0d0000000000000000, %p55;
	sub.f64 	%fd194, %fd5, %fd193;
	div.rn.f64 	%fd195, %fd194, %fd25;
	fma.rn.f64 	%fd34, %fd25, %fd192, %fd195;
	add.s32 	%r95, %r3, 1;
	cvt.rn.f64.u32 	%fd196, %r95;
	max.f64 	%fd197, %fd196, 0d0000000000000000;
	setp.gt.f64 	%p56, %fd197, %fd2;
	selp.f64 	%fd198, %fd2, %fd197, %p56;
	cvt.rzi.s32.f64 	%r96, %fd198;
	mad.lo.s32 	%r97, %r96, %r19, %r5;
	mad.lo.s32 	%r98, %r97, %r16, %r4;
	add.s32 	%r99, %r3, 2;
	cvt.rn.f64.u32 	%fd199, %r99;
	max.f64 	%fd200, %fd199, 0d0000000000000000;
	setp.gt.f64 	%p57, %fd200, %fd2;
	selp.f64 	%fd201, %fd2, %fd200, %p57;
	cvt.rzi.s32.f64 	%r100, %fd201;
	mad.lo.s32 	%r101, %r100, %r19, %r5;
	mad.lo.s32 	%r102, %r101, %r16, %r4;
	add.s32 	%r103, %r3, -1;
	cvt.rn.f64.s32 	%fd202, %r103;
	max.f64 	%fd203, %fd202, 0d0000000000000000;
	setp.gt.f64 	%p58, %fd203, %fd2;
	selp.f64 	%fd204, %fd2, %fd203, %p58;
	cvt.rzi.s32.f64 	%r104, %fd204;
	mad.lo.s32 	%r105, %r104, %r19, %r5;
	mad.lo.s32 	%r106, %r105, %r16, %r4;
	add.s32 	%r107, %r3, -2;
	cvt.rn.f64.s32 	%fd205, %r107;
	max.f64 	%fd206, %fd205, 0d0000000000000000;
	setp.gt.f64 	%p59, %fd206, %fd2;
	selp.f64 	%fd207, %fd2, %fd206, %p59;
	cvt.rzi.s32.f64 	%r108, %fd207;
	mad.lo.s32 	%r109, %r108, %r19, %r5;
	mad.lo.s32 	%r110, %r109, %r16, %r4;
	mul.wide.s32 	%rd42, %r110, 8;
	add.s64 	%rd43, %rd1, %rd42;
	ld.global.f64 	%fd35, [%rd43];
	mul.wide.s32 	%rd44, %r106, 8;
	add.s64 	%rd45, %rd1, %rd44;
	ld.global.f64 	%fd36, [%rd45];
	mul.wide.s32 	%rd46, %r98, 8;
	add.s64 	%rd47, %rd1, %rd46;
	ld.global.f64 	%fd37, [%rd47];
	mul.wide.s32 	%rd48, %r102, 8;
	add.s64 	%rd49, %rd1, %rd48;
	ld.global.f64 	%fd208, [%rd49];
	cvta.to.global.u64 	%rd50, %rd13;
	add.s64 	%rd52, %rd50, %rd38;
	ld.global.f64 	%fd38, [%rd52];
	cvta.to.global.u64 	%rd53, %rd14;
	add.s64 	%rd54, %rd53, %rd38;
	ld.global.f64 	%fd39, [%rd54];
	sub.f64 	%fd209, %fd36, %fd10;
	add.f64 	%fd40, %fd37, %fd209;
	add.f64 	%fd210, %fd37, %fd37;
	sub.f64 	%fd211, %fd5, %fd210;
	add.f64 	%fd41, %fd208, %fd211;
	{
	.reg .b32 %temp; 
	mov.b64 	{%temp, %r12}, %fd90;
	}
	abs.f64 	%fd42, %fd90;
	{ // callseq 2, 0
	.param .b64 param0;
	st.param.f64 	[param0], %fd42;
	.param .b64 retval0;
	call.uni (retval0), 
	__internal_accurate_pow, 
	(
	param0
	);
	ld.param.f64 	%fd212, [retval0];
	} // callseq 2
	setp.lt.s32 	%p60, %r12, 0;
	neg.f64 	%fd214, %fd212;
	selp.f64 	%fd215, %fd214, %fd212, %p13;
	selp.f64 	%fd928, %fd215, %fd212, %p60;
	setp.neu.f64 	%p61, %fd90, 0d0000000000000000;
	@%p61 bra 	$L__BB0_17;
	setp.eq.s32 	%p62, %r10, 1062207488;
	selp.b32 	%r111, %r12, 0, %p62;
	setp.lt.s32 	%p63, %r52, 0;
	or.b32  	%r112, %r111, 2146435072;
	selp.b32 	%r113, %r112, %r111, %p63;
	mov.b32 	%r114, 0;
	mov.b64 	%fd928, {%r114, %r113};
$L__BB0_17:
	add.f64 	%fd216, %fd90, 0d4000000000000000;
	{
	.reg .b32 %temp; 
	mov.b64 	{%temp, %r115}, %fd216;
	}
	and.b32  	%r116, %r115, 2146435072;
	setp.ne.s32 	%p64, %r116, 2146435072;
	@%p64 bra 	$L__BB0_22;
	setp.num.f64 	%p65, %fd90, %fd90;
	@%p65 bra 	$L__BB0_20;
	mov.f64 	%fd217, 0d4000000000000000;
	add.rn.f64 	%fd928, %fd90, %fd217;
	bra.uni 	$L__BB0_22;
$L__BB0_20:
	setp.neu.f64 	%p66, %fd42, 0d7FF0000000000000;
	@%p66 bra 	$L__BB0_22;
	setp.lt.s32 	%p67, %r12, 0;
	setp.eq.s32 	%p68, %r10, 1062207488;
	setp.lt.s32 	%p69, %r52, 0;
	selp.b32 	%r118, 0, 2146435072, %p69;
	and.b32  	%r119, %r52, 2147483647;
	setp.ne.s32 	%p70, %r119, 1071644672;
	or.b32  	%r120, %r118, -2147483648;
	selp.b32 	%r121, %r120, %r118, %p70;
	selp.b32 	%r122, %r121, %r118, %p68;
	selp.b32 	%r123, %r122, %r118, %p67;
	mov.b32 	%r124, 0;
	mov.b64 	%fd928, {%r124, %r123};
$L__BB0_22:
	ld.param.u64 	%rd70, [_Z23surface_redistance_stepPdPKdS1_S1_S1_S1_S1_S1_S1_S1_S1_S1_S1_iiidddi_param_3];
	abs.f64 	%fd218, %fd40;
	setp.eq.s32 	%p71, %r10, 1062207488;
	setp.eq.f64 	%p72, %fd90, 0d3FF0000000000000;
	selp.f64 	%fd219, 0d3FF0000000000000, %fd928, %p72;
	abs.f64 	%fd220, %fd41;
	setp.lt.f64 	%p73, %fd218, %fd220;
	selp.f64 	%fd221, %fd40, %fd41, %p73;
	mul.f64 	%fd222, %fd221, 0d3FE0000000000000;
	mul.f64 	%fd223, %fd40, %fd41;
	setp.lt.f64 	%p74, %fd223, 0d0000000000000000;
	selp.f64 	%fd224, 0d0000000000000000, %fd222, %p74;
	div.rn.f64 	%fd225, %fd224, %fd219;
	setp.eq.f64 	%p75, %fd38, %fd90;
	selp.f64 	%fd226, %fd37, 0d0000000000000000, %p75;
	sub.f64 	%fd227, %fd226, %fd5;
	div.rn.f64 	%fd228, %fd227, %fd38;
	mul.f64 	%fd229, %fd38, %fd225;
	sub.f64 	%fd49, %fd228, %fd229;
	add.f64 	%fd230, %fd36, %fd36;
	sub.f64 	%fd231, %fd5, %fd230;
	add.f64 	%fd232, %fd35, %fd231;
	mul.f64 	%fd233, %fd232, %fd40;
	setp.lt.f64 	%p76, %fd233, 0d0000000000000000;
	abs.f64 	%fd234, %fd232;
	setp.lt.f64 	%p77, %fd218, %fd234;
	selp.f64 	%fd235, %fd40, %fd232, %p77;
	mul.f64 	%fd236, %fd235, 0d3FE0000000000000;
	selp.f64 	%fd237, 0d0000000000000000, %fd236, %p76;
	div.rn.f64 	%fd238, %fd237, %fd219;
	setp.eq.f64 	%p78, %fd39, %fd90;
	selp.f64 	%fd239, %fd36, 0d0000000000000000, %p78;
	sub.f64 	%fd240, %fd5, %fd239;
	div.rn.f64 	%fd241, %fd240, %fd39;
	fma.rn.f64 	%fd50, %fd39, %fd238, %fd241;
	cvta.to.global.u64 	%rd55, %rd6;
	mul.wide.s32 	%rd56, %r7, 8;
	add.s64 	%rd57, %rd55, %rd56;
	ld.global.f64 	%fd51, [%rd57];
	cvta.to.global.u64 	%rd58, %rd7;
	add.s64 	%rd59, %rd58, %rd56;
	ld.global.f64 	%fd52, [%rd59];
	cvta.to.global.u64 	%rd60, %rd8;
	add.s64 	%rd61, %rd60, %rd56;
	ld.global.f64 	%fd53, [%rd61];
	cvta.to.global.u64 	%rd62, %rd4;
	add.s64 	%rd63, %rd62, %rd56;
	ld.global.f64 	%fd54, [%rd63];
	add.f64 	%fd242, %fd18, %fd19;
	mul.f64 	%fd55, %fd242, 0d3FE0000000000000;
	add.f64 	%fd243, %fd33, %fd34;
	mul.f64 	%fd56, %fd243, 0d3FE0000000000000;
	add.f64 	%fd244, %fd49, %fd50;
	mul.f64 	%fd57, %fd244, 0d3FE0000000000000;
	fma.rn.f64 	%fd245, %fd51, %fd18, %fd52;
	add.f64 	%fd246, %fd245, %fd33;
	mul.f64 	%fd247, %fd53, %fd49;
	add.f64 	%fd248, %fd246, %fd247;
	mul.f64 	%fd249, %fd51, %fd248;
	sub.f64 	%fd250, %fd18, %fd249;
	mul.f64 	%fd251, %fd54, %fd250;
	mul.f64 	%fd252, %fd52, %fd248;
	sub.f64 	%fd253, %fd33, %fd252;
	mul.f64 	%fd254, %fd54, %fd253;
	mul.f64 	%fd255, %fd53, %fd248;
	sub.f64 	%fd256, %fd49, %fd255;
	mul.f64 	%fd257, %fd54, %fd256;
	mul.f64 	%fd258, %fd254, %fd254;
	fma.rn.f64 	%fd259, %fd251, %fd251, %fd258;
	fma.rn.f64 	%fd260, %fd257, %fd257, %fd259;
	add.f64 	%fd261, %fd260, 0d3EB0C6F7A0B5ED8D;
	sqrt.rn.f64 	%fd262, %fd261;
	div.rn.f64 	%fd263, %fd251, %fd262;
	div.rn.f64 	%fd264, %fd254, %fd262;
	div.rn.f64 	%fd265, %fd257, %fd262;
	abs.f64 	%fd266, %fd263;
	max.f64 	%fd267, %fd266, 0d0000000000000000;
	abs.f64 	%fd268, %fd264;
	setp.ne.f64 	%p79, %fd264, 0d0000000000000000;
	selp.f64 	%fd269, %fd268, %fd267, %p79;
	abs.f64 	%fd270, %fd265;
	setp.ne.f64 	%p80, %fd265, 0d0000000000000000;
	selp.f64 	%fd271, %fd270, %fd267, %p80;
	mul.f64 	%fd272, %fd53, %fd50;
	add.f64 	%fd273, %fd246, %fd272;
	mul.f64 	%fd274, %fd51, %fd273;
	sub.f64 	%fd275, %fd18, %fd274;
	mul.f64 	%fd276, %fd54, %fd275;
	mul.f64 	%fd277, %fd52, %fd273;
	sub.f64 	%fd278, %fd33, %fd277;
	mul.f64 	%fd279, %fd54, %fd278;
	mul.f64 	%fd280, %fd53, %fd273;
	sub.f64 	%fd281, %fd50, %fd280;
	mul.f64 	%fd282, %fd54, %fd281;
	mul.f64 	%fd283, %fd279, %fd279;
	fma.rn.f64 	%fd284, %fd276, %fd276, %fd283;
	fma.rn.f64 	%fd285, %fd282, %fd282, %fd284;
	add.f64 	%fd286, %fd285, 0d3EB0C6F7A0B5ED8D;
	sqrt.rn.f64 	%fd287, %fd286;
	div.rn.f64 	%fd288, %fd276, %fd287;
	div.rn.f64 	%fd289, %fd279, %fd287;
	div.rn.f64 	%fd290, %fd282, %fd287;
	abs.f64 	%fd291, %fd288;
	setp.gt.f64 	%p81, %fd291, %fd267;
	selp.f64 	%fd292, %fd291, %fd267, %p81;
	abs.f64 	%fd293, %fd289;
	setp.gt.f64 	%p82, %fd293, %fd269;
	selp.f64 	%fd294, %fd293, %fd292, %p82;
	abs.f64 	%fd295, %fd290;
	setp.gt.f64 	%p83, %fd295, %fd271;
	selp.f64 	%fd296, %fd295, %fd292, %p83;
	add.f64 	%fd297, %fd245, %fd34;
	add.f64 	%fd298, %fd297, %fd247;
	mul.f64 	%fd299, %fd51, %fd298;
	sub.f64 	%fd300, %fd18, %fd299;
	mul.f64 	%fd301, %fd54, %fd300;
	mul.f64 	%fd302, %fd52, %fd298;
	sub.f64 	%fd303, %fd34, %fd302;
	mul.f64 	%fd304, %fd54, %fd303;
	mul.f64 	%fd305, %fd53, %fd298;
	sub.f64 	%fd306, %fd49, %fd305;
	mul.f64 	%fd307, %fd54, %fd306;
	mul.f64 	%fd308, %fd304, %fd304;
	fma.rn.f64 	%fd309, %fd301, %fd301, %fd308;
	fma.rn.f64 	%fd310, %fd307, %fd307, %fd309;
	add.f64 	%fd311, %fd310, 0d3EB0C6F7A0B5ED8D;
	sqrt.rn.f64 	%fd312, %fd311;
	div.rn.f64 	%fd313, %fd301, %fd312;
	div.rn.f64 	%fd314, %fd304, %fd312;
	div.rn.f64 	%fd315, %fd307, %fd312;
	abs.f64 	%fd316, %fd313;
	setp.gt.f64 	%p84, %fd316, %fd292;
	selp.f64 	%fd317, %fd316, %fd292, %p84;
	abs.f64 	%fd318, %fd314;
	setp.gt.f64 	%p85, %fd318, %fd294;
	selp.f64 	%fd319, %fd318, %fd317, %p85;
	abs.f64 	%fd320, %fd315;
	setp.gt.f64 	%p86, %fd320, %fd296;
	selp.f64 	%fd321, %fd320, %fd317, %p86;
	add.f64 	%fd322, %fd297, %fd272;
	mul.f64 	%fd323, %fd51, %fd322;
	sub.f64 	%fd324, %fd18, %fd323;
	mul.f64 	%fd325, %fd54, %fd324;
	mul.f64 	%fd326, %fd52, %fd322;
	sub.f64 	%fd327, %fd34, %fd326;
	mul.f64 	%fd328, %fd54, %fd327;
	mul.f64 	%fd329, %fd53, %fd322;
	sub.f64 	%fd330, %fd50, %fd329;
	mul.f64 	%fd331, %fd54, %fd330;
	mul.f64 	%fd332, %fd328, %fd328;
	fma.rn.f64 	%fd333, %fd325, %fd325, %fd332;
	fma.rn.f64 	%fd334, %fd331, %fd331, %fd333;
	add.f64 	%fd335, %fd334, 0d3EB0C6F7A0B5ED8D;
	sqrt.rn.f64 	%fd336, %fd335;
	div.rn.f64 	%fd337, %fd325, %fd336;
	div.rn.f64 	%fd338, %fd328, %fd336;
	div.rn.f64 	%fd339, %fd331, %fd336;
	abs.f64 	%fd340, %fd337;
	setp.gt.f64 	%p87, %fd340, %fd317;
	selp.f64 	%fd341, %fd340, %fd317, %p87;
	abs.f64 	%fd342, %fd338;
	setp.gt.f64 	%p88, %fd342, %fd319;
	selp.f64 	%fd343, %fd342, %fd341, %p88;
	abs.f64 	%fd344, %fd339;
	setp.gt.f64 	%p89, %fd344, %fd321;
	selp.f64 	%fd345, %fd344, %fd341, %p89;
	fma.rn.f64 	%fd346, %fd51, %fd19, %fd52;
	add.f64 	%fd347, %fd346, %fd33;
	add.f64 	%fd348, %fd347, %fd247;
	mul.f64 	%fd349, %fd51, %fd348;
	sub.f64 	%fd350, %fd19, %fd349;
	mul.f64 	%fd351, %fd54, %fd350;
	mul.f64 	%fd352, %fd52, %fd348;
	sub.f64 	%fd353, %fd33, %fd352;
	mul.f64 	%fd354, %fd54, %fd353;
	mul.f64 	%fd355, %fd53, %fd348;
	sub.f64 	%fd356, %fd49, %fd355;
	mul.f64 	%fd357, %fd54, %fd356;
	mul.f64 	%fd358, %fd354, %fd354;
	fma.rn.f64 	%fd359, %fd351, %fd351, %fd358;
	fma.rn.f64 	%fd360, %fd357, %fd357, %fd359;
	add.f64 	%fd361, %fd360, 0d3EB0C6F7A0B5ED8D;
	sqrt.rn.f64 	%fd362, %fd361;
	div.rn.f64 	%fd363, %fd351, %fd362;
	div.rn.f64 	%fd364, %fd354, %fd362;
	div.rn.f64 	%fd365, %fd357, %fd362;
	abs.f64 	%fd366, %fd363;
	setp.gt.f64 	%p90, %fd366, %fd341;
	selp.f64 	%fd367, %fd366, %fd341, %p90;
	abs.f64 	%fd368, %fd364;
	setp.gt.f64 	%p91, %fd368, %fd343;
	selp.f64 	%fd369, %fd368, %fd367, %p91;
	abs.f64 	%fd370, %fd365;
	setp.gt.f64 	%p92, %fd370, %fd345;
	selp.f64 	%fd371, %fd370, %fd367, %p92;
	add.f64 	%fd372, %fd347, %fd272;
	mul.f64 	%fd373, %fd51, %fd372;
	sub.f64 	%fd374, %fd19, %fd373;
	mul.f64 	%fd375, %fd54, %fd374;
	mul.f64 	%fd376, %fd52, %fd372;
	sub.f64 	%fd377, %fd33, %fd376;
	mul.f64 	%fd378, %fd54, %fd377;
	mul.f64 	%fd379, %fd53, %fd372;
	sub.f64 	%fd380, %fd50, %fd379;
	mul.f64 	%fd381, %fd54, %fd380;
	mul.f64 	%fd382, %fd378, %fd378;
	fma.rn.f64 	%fd383, %fd375, %fd375, %fd382;
	fma.rn.f64 	%fd384, %fd381, %fd381, %fd383;
	add.f64 	%fd385, %fd384, 0d3EB0C6F7A0B5ED8D;
	sqrt.rn.f64 	%fd386, %fd385;
	div.rn.f64 	%fd387, %fd375, %fd386;
	div.rn.f64 	%fd388, %fd378, %fd386;
	div.rn.f64 	%fd389, %fd381, %fd386;
	abs.f64 	%fd390, %fd387;
	setp.gt.f64 	%p93, %fd390, %fd367;
	selp.f64 	%fd391, %fd390, %fd367, %p93;
	abs.f64 	%fd392, %fd388;
	setp.gt.f64 	%p94, %fd392, %fd369;
	selp.f64 	%fd393, %fd392, %fd391, %p94;
	abs.f64 	%fd394, %fd389;
	setp.gt.f64 	%p95, %fd394, %fd371;
	selp.f64 	%fd395, %fd394, %fd391, %p95;
	add.f64 	%fd396, %fd346, %fd34;
	add.f64 	%fd397, %fd396, %fd247;
	mul.f64 	%fd398, %fd51, %fd397;
	sub.f64 	%fd399, %fd19, %fd398;
	mul.f64 	%fd400, %fd54, %fd399;
	mul.f64 	%fd401, %fd52, %fd397;
	sub.f64 	%fd402, %fd34, %fd401;
	mul.f64 	%fd403, %fd54, %fd402;
	mul.f64 	%fd404, %fd53, %fd397;
	sub.f64 	%fd405, %fd49, %fd404;
	mul.f64 	%fd406, %fd54, %fd405;
	mul.f64 	%fd407, %fd403, %fd403;
	fma.rn.f64 	%fd408, %fd400, %fd400, %fd407;
	fma.rn.f64 	%fd409, %fd406, %fd406, %fd408;
	add.f64 	%fd410, %fd409, 0d3EB0C6F7A0B5ED8D;
	sqrt.rn.f64 	%fd411, %fd410;
	div.rn.f64 	%fd412, %fd400, %fd411;
	div.rn.f64 	%fd413, %fd403, %fd411;
	div.rn.f64 	%fd414, %fd406, %fd411;
	abs.f64 	%fd415, %fd412;
	setp.gt.f64 	%p96, %fd415, %fd391;
	selp.f64 	%fd416, %fd415, %fd391, %p96;
	abs.f64 	%fd417, %fd413;
	setp.gt.f64 	%p97, %fd417, %fd393;
	selp.f64 	%fd418, %fd417, %fd416, %p97;
	abs.f64 	%fd419, %fd414;
	setp.gt.f64 	%p98, %fd419, %fd395;
	selp.f64 	%fd420, %fd419, %fd416, %p98;
	add.f64 	%fd421, %fd396, %fd272;
	mul.f64 	%fd422, %fd51, %fd421;
	sub.f64 	%fd423, %fd19, %fd422;
	mul.f64 	%fd424, %fd54, %fd423;
	mul.f64 	%fd425, %fd52, %fd421;
	sub.f64 	%fd426, %fd34, %fd425;
	mul.f64 	%fd427, %fd54, %fd426;
	mul.f64 	%fd428, %fd53, %fd421;
	sub.f64 	%fd429, %fd50, %fd428;
	mul.f64 	%fd430, %fd54, %fd429;
	mul.f64 	%fd431, %fd427, %fd427;
	fma.rn.f64 	%fd432, %fd424, %fd424, %fd431;
	fma.rn.f64 	%fd433, %fd430, %fd430, %fd432;
	add.f64 	%fd434, %fd433, 0d3EB0C6F7A0B5ED8D;
	sqrt.rn.f64 	%fd435, %fd434;
	div.rn.f64 	%fd436, %fd424, %fd435;
	div.rn.f64 	%fd437, %fd427, %fd435;
	div.rn.f64 	%fd438, %fd430, %fd435;
	abs.f64 	%fd439, %fd436;
	setp.gt.f64 	%p99, %fd439, %fd416;
	selp.f64 	%fd440, %fd439, %fd416, %p99;
	abs.f64 	%fd441, %fd437;
	setp.gt.f64 	%p100, %fd441, %fd418;
	selp.f64 	%fd442, %fd441, %fd440, %p100;
	abs.f64 	%fd443, %fd438;
	setp.gt.f64 	%p101, %fd443, %fd420;
	selp.f64 	%fd444, %fd443, %fd440, %p101;
	fma.rn.f64 	%fd445, %fd51, 0d0000000000000000, %fd52;
	add.f64 	%fd446, %fd445, %fd33;
	add.f64 	%fd447, %fd446, %fd247;
	mul.f64 	%fd448, %fd51, %fd447;
	mov.f64 	%fd449, 0d0000000000000000;
	sub.f64 	%fd450, %fd449, %fd448;
	mul.f64 	%fd451, %fd54, %fd450;
	mul.f64 	%fd452, %fd52, %fd447;
	sub.f64 	%fd453, %fd33, %fd452;
	mul.f64 	%fd454, %fd54, %fd453;
	mul.f64 	%fd455, %fd53, %fd447;
	sub.f64 	%fd456, %fd49, %fd455;
	mul.f64 	%fd457, %fd54, %fd456;
	mul.f64 	%fd458, %fd454, %fd454;
	fma.rn.f64 	%fd459, %fd451, %fd451, %fd458;
	fma.rn.f64 	%fd460, %fd457, %fd457, %fd459;
	add.f64 	%fd461, %fd460, 0d3EB0C6F7A0B5ED8D;
	sqrt.rn.f64 	%fd462, %fd461;
	div.rn.f64 	%fd463, %fd451, %fd462;
	div.rn.f64 	%fd464, %fd454, %fd462;
	div.rn.f64 	%fd465, %fd457, %fd462;
	abs.f64 	%fd466, %fd463;
	setp.gt.f64 	%p102, %fd466, %fd440;
	selp.f64 	%fd467, %fd466, %fd440, %p102;
	abs.f64 	%fd468, %fd464;
	setp.gt.f64 	%p103, %fd468, %fd442;
	selp.f64 	%fd469, %fd468, %fd467, %p103;
	abs.f64 	%fd470, %fd465;
	setp.gt.f64 	%p104, %fd470, %fd444;
	selp.f64 	%fd471, %fd470, %fd467, %p104;
	add.f64 	%fd472, %fd446, %fd272;
	mul.f64 	%fd473, %fd51, %fd472;
	sub.f64 	%fd474, %fd449, %fd473;
	mul.f64 	%fd475, %fd54, %fd474;
	mul.f64 	%fd476, %fd52, %fd472;
	sub.f64 	%fd477, %fd33, %fd476;
	mul.f64 	%fd478, %fd54, %fd477;
	mul.f64 	%fd479, %fd53, %fd472;
	sub.f64 	%fd480, %fd50, %fd479;
	mul.f64 	%fd481, %fd54, %fd480;
	mul.f64 	%fd482, %fd478, %fd478;
	fma.rn.f64 	%fd483, %fd475, %fd475, %fd482;
	fma.rn.f64 	%fd484, %fd481, %fd481, %fd483;
	add.f64 	%fd485, %fd484, 0d3EB0C6F7A0B5ED8D;
	sqrt.rn.f64 	%fd486, %fd485;
	div.rn.f64 	%fd487, %fd475, %fd486;
	div.rn.f64 	%fd488, %fd478, %fd486;
	div.rn.f64 	%fd489, %fd481, %fd486;
	abs.f64 	%fd490, %fd487;
	setp.gt.f64 	%p105, %fd490, %fd467;
	selp.f64 	%fd491, %fd490, %fd467, %p105;
	abs.f64 	%fd492, %fd488;
	setp.gt.f64 	%p106, %fd492, %fd469;
	selp.f64 	%fd493, %fd492, %fd491, %p106;
	abs.f64 	%fd494, %fd489;
	setp.gt.f64 	%p107, %fd494, %fd471;
	selp.f64 	%fd495, %fd494, %fd491, %p107;
	add.f64 	%fd496, %fd445, %fd34;
	add.f64 	%fd497, %fd496, %fd247;
	mul.f64 	%fd498, %fd51, %fd497;
	sub.f64 	%fd499, %fd449, %fd498;
	mul.f64 	%fd500, %fd54, %fd499;
	mul.f64 	%fd501, %fd52, %fd497;
	sub.f64 	%fd502, %fd34, %fd501;
	mul.f64 	%fd503, %fd54, %fd502;
	mul.f64 	%fd504, %fd53, %fd497;
	sub.f64 	%fd505, %fd49, %fd504;
	mul.f64 	%fd506, %fd54, %fd505;
	mul.f64 	%fd507, %fd503, %fd503;
	fma.rn.f64 	%fd508, %fd500, %fd500, %fd507;
	fma.rn.f64 	%fd509, %fd506, %fd506, %fd508;
	add.f64 	%fd510, %fd509, 0d3EB0C6F7A0B5ED8D;
	sqrt.rn.f64 	%fd511, %fd510;
	div.rn.f64 	%fd512, %fd500, %fd511;
	div.rn.f64 	%fd513, %fd503, %fd511;
	div.rn.f64 	%fd514, %fd506, %fd511;
	abs.f64 	%fd515, %fd512;
	setp.gt.f64 	%p108, %fd515, %fd491;
	selp.f64 	%fd516, %fd515, %fd491, %p108;
	abs.f64 	%fd517, %fd513;
	setp.gt.f64 	%p109, %fd517, %fd493;
	selp.f64 	%fd518, %fd517, %fd516, %p109;
	abs.f64 	%fd519, %fd514;
	setp.gt.f64 	%p110, %fd519, %fd495;
	selp.f64 	%fd520, %fd519, %fd516, %p110;
	add.f64 	%fd521, %fd496, %fd272;
	mul.f64 	%fd522, %fd51, %fd521;
	sub.f64 	%fd523, %fd449, %fd522;
	mul.f64 	%fd524, %fd54, %fd523;
	mul.f64 	%fd525, %fd52, %fd521;
	sub.f64 	%fd526, %fd34, %fd525;
	mul.f64 	%fd527, %fd54, %fd526;
	mul.f64 	%fd528, %fd53, %fd521;
	sub.f64 	%fd529, %fd50, %fd528;
	mul.f64 	%fd530, %fd54, %fd529;
	mul.f64 	%fd531, %fd527, %fd527;
	fma.rn.f64 	%fd532, %fd524, %fd524, %fd531;
	fma.rn.f64 	%fd533, %fd530, %fd530, %fd532;
	add.f64 	%fd534, %fd533, 0d3EB0C6F7A0B5ED8D;
	sqrt.rn.f64 	%fd535, %fd534;
	div.rn.f64 	%fd536, %fd524, %fd535;
	div.rn.f64 	%fd537, %fd527, %fd535;
	div.rn.f64 	%fd538, %fd530, %fd535;
	abs.f64 	%fd539, %fd536;
	setp.gt.f64 	%p111, %fd539, %fd516;
	selp.f64 	%fd540, %fd539, %fd516, %p111;
	abs.f64 	%fd541, %fd537;
	setp.gt.f64 	%p112, %fd541, %fd518;
	selp.f64 	%fd542, %fd541, %fd540, %p112;
	abs.f64 	%fd543, %fd538;
	setp.gt.f64 	%p113, %fd543, %fd520;
	selp.f64 	%fd544, %fd543, %fd540, %p113;
	add.f64 	%fd545, %fd245, 0d0000000000000000;
	add.f64 	%fd546, %fd545, %fd247;
	mul.f64 	%fd547, %fd51, %fd546;
	sub.f64 	%fd548, %fd18, %fd547;
	mul.f64 	%fd549, %fd54, %fd548;
	mul.f64 	%fd550, %fd52, %fd546;
	sub.f64 	%fd551, %fd449, %fd550;
	mul.f64 	%fd552, %fd54, %fd551;
	mul.f64 	%fd553, %fd53, %fd546;
	sub.f64 	%fd554, %fd49, %fd553;
	mul.f64 	%fd555, %fd54, %fd554;
	mul.f64 	%fd556, %fd552, %fd552;
	fma.rn.f64 	%fd557, %fd549, %fd549, %fd556;
	fma.rn.f64 	%fd558, %fd555, %fd555, %fd557;
	add.f64 	%fd559, %fd558, 0d3EB0C6F7A0B5ED8D;
	sqrt.rn.f64 	%fd560, %fd559;
	div.rn.f64 	%fd561, %fd549, %fd560;
	div.rn.f64 	%fd562, %fd552, %fd560;
	div.rn.f64 	%fd563, %fd555, %fd560;
	abs.f64 	%fd564, %fd561;
	setp.gt.f64 	%p114, %fd564, %fd540;
	selp.f64 	%fd565, %fd564, %fd540, %p114;
	abs.f64 	%fd566, %fd562;
	setp.gt.f64 	%p115, %fd566, %fd542;
	selp.f64 	%fd567, %fd566, %fd565, %p115;
	abs.f64 	%fd568, %fd563;
	setp.gt.f64 	%p116, %fd568, %fd544;
	selp.f64 	%fd569, %fd568, %fd565, %p116;
	add.f64 	%fd570, %fd545, %fd272;
	mul.f64 	%fd571, %fd51, %fd570;
	sub.f64 	%fd572, %fd18, %fd571;
	mul.f64 	%fd573, %fd54, %fd572;
	mul.f64 	%fd574, %fd52, %fd570;
	sub.f64 	%fd575, %fd449, %fd574;
	mul.f64 	%fd576, %fd54, %fd575;
	mul.f64 	%fd577, %fd53, %fd570;
	sub.f64 	%fd578, %fd50, %fd577;
	mul.f64 	%fd579, %fd54, %fd578;
	mul.f64 	%fd580, %fd576, %fd576;
	fma.rn.f64 	%fd581, %fd573, %fd573, %fd580;
	fma.rn.f64 	%fd582, %fd579, %fd579, %fd581;
	add.f64 	%fd583, %fd582, 0d3EB0C6F7A0B5ED8D;
	sqrt.rn.f64 	%fd584, %fd583;
	div.rn.f64 	%fd585, %fd573, %fd584;
	div.rn.f64 	%fd586, %fd576, %fd584;
	div.rn.f64 	%fd587, %fd579, %fd584;
	abs.f64 	%fd588, %fd585;
	setp.gt.f64 	%p117, %fd588, %fd565;
	selp.f64 	%fd589, %fd588, %fd565, %p117;
	abs.f64 	%fd590, %fd586;
	setp.gt.f64 	%p118, %fd590, %fd567;
	selp.f64 	%fd591, %fd590, %fd589, %p118;
	abs.f64 	%fd592, %fd587;
	setp.gt.f64 	%p119, %fd592, %fd569;
	selp.f64 	%fd593, %fd592, %fd589, %p119;
	add.f64 	%fd594, %fd346, 0d0000000000000000;
	add.f64 	%fd595, %fd594, %fd247;
	mul.f64 	%fd596, %fd51, %fd595;
	sub.f64 	%fd597, %fd19, %fd596;
	mul.f64 	%fd598, %fd54, %fd597;
	mul.f64 	%fd599, %fd52, %fd595;
	sub.f64 	%fd600, %fd449, %fd599;
	mul.f64 	%fd601, %fd54, %fd600;
	mul.f64 	%fd602, %fd53, %fd595;
	sub.f64 	%fd603, %fd49, %fd602;
	mul.f64 	%fd604, %fd54, %fd603;
	mul.f64 	%fd605, %fd601, %fd601;
	fma.rn.f64 	%fd606, %fd598, %fd598, %fd605;
	fma.rn.f64 	%fd607, %fd604, %fd604, %fd606;
	add.f64 	%fd608, %fd607, 0d3EB0C6F7A0B5ED8D;
	sqrt.rn.f64 	%fd609, %fd608;
	div.rn.f64 	%fd610, %fd598, %fd609;
	div.rn.f64 	%fd611, %fd601, %fd609;
	div.rn.f64 	%fd612, %fd604, %fd609;
	abs.f64 	%fd613, %fd610;
	setp.gt.f64 	%p120, %fd613, %fd589;
	selp.f64 	%fd614, %fd613, %fd589, %p120;
	abs.f64 	%fd615, %fd611;
	setp.gt.f64 	%p121, %fd615, %fd591;
	selp.f64 	%fd616, %fd615, %fd614, %p121;
	abs.f64 	%fd617, %fd612;
	setp.gt.f64 	%p122, %fd617, %fd593;
	selp.f64 	%fd618, %fd617, %fd614, %p122;
	add.f64 	%fd619, %fd594, %fd272;
	mul.f64 	%fd620, %fd51, %fd619;
	sub.f64 	%fd621, %fd19, %fd620;
	mul.f64 	%fd622, %fd54, %fd621;
	mul.f64 	%fd623, %fd52, %fd619;
	sub.f64 	%fd624, %fd449, %fd623;
	mul.f64 	%fd625, %fd54, %fd624;
	mul.f64 	%fd626, %fd53, %fd619;
	sub.f64 	%fd627, %fd50, %fd626;
	mul.f64 	%fd628, %fd54, %fd627;
	mul.f64 	%fd629, %fd625, %fd625;
	fma.rn.f64 	%fd630, %fd622, %fd622, %fd629;
	fma.rn.f64 	%fd631, %fd628, %fd628, %fd630;
	add.f64 	%fd632, %fd631, 0d3EB0C6F7A0B5ED8D;
	sqrt.rn.f64 	%fd633, %fd632;
	div.rn.f64 	%fd634, %fd622, %fd633;
	div.rn.f64 	%fd635, %fd625, %fd633;
	div.rn.f64 	%fd636, %fd628, %fd633;
	abs.f64 	%fd637, %fd634;
	setp.gt.f64 	%p123, %fd637, %fd614;
	selp.f64 	%fd638, %fd637, %fd614, %p123;
	abs.f64 	%fd639, %fd635;
	setp.gt.f64 	%p124, %fd639, %fd616;
	selp.f64 	%fd640, %fd639, %fd638, %p124;
	abs.f64 	%fd641, %fd636;
	setp.gt.f64 	%p125, %fd641, %fd618;
	selp.f64 	%fd642, %fd641, %fd638, %p125;
	mul.f64 	%fd643, %fd53, 0d0000000000000000;
	add.f64 	%fd644, %fd246, %fd643;
	mul.f64 	%fd645, %fd51, %fd644;
	sub.f64 	%fd646, %fd18, %fd645;
	mul.f64 	%fd647, %fd54, %fd646;
	mul.f64 	%fd648, %fd52, %fd644;
	sub.f64 	%fd649, %fd33, %fd648;
	mul.f64 	%fd650, %fd54, %fd649;
	mul.f64 	%fd651, %fd53, %fd644;
	sub.f64 	%fd652, %fd449, %fd651;
	mul.f64 	%fd653, %fd54, %fd652;
	mul.f64 	%fd654, %fd650, %fd650;
	fma.rn.f64 	%fd655, %fd647, %fd647, %fd654;
	fma.rn.f64 	%fd656, %fd653, %fd653, %fd655;
	add.f64 	%fd657, %fd656, 0d3EB0C6F7A0B5ED8D;
	sqrt.rn.f64 	%fd658, %fd657;
	div.rn.f64 	%fd659, %fd647, %fd658;
	div.rn.f64 	%fd660, %fd650, %fd658;
	div.rn.f64 	%fd661, %fd653, %fd658;
	abs.f64 	%fd662, %fd659;
	setp.gt.f64 	%p126, %fd662, %fd638;
	selp.f64 	%fd663, %fd662, %fd638, %p126;
	abs.f64 	%fd664, %fd660;
	setp.gt.f64 	%p127, %fd664, %fd640;
	selp.f64 	%fd665, %fd664, %fd663, %p127;
	abs.f64 	%fd666, %fd661;
	setp.gt.f64 	%p128, %fd666, %fd642;
	selp.f64 	%fd667, %fd666, %fd663, %p128;
	add.f64 	%fd668, %fd297, %fd643;
	mul.f64 	%fd669, %fd51, %fd668;
	sub.f64 	%fd670, %fd18, %fd669;
	mul.f64 	%fd671, %fd54, %fd670;
	mul.f64 	%fd672, %fd52, %fd668;
	sub.f64 	%fd673, %fd34, %fd672;
	mul.f64 	%fd674, %fd54, %fd673;
	mul.f64 	%fd675, %fd53, %fd668;
	sub.f64 	%fd676, %fd449, %fd675;
	mul.f64 	%fd677, %fd54, %fd676;
	mul.f64 	%fd678, %fd674, %fd674;
	fma.rn.f64 	%fd679, %fd671, %fd671, %fd678;
	fma.rn.f64 	%fd680, %fd677, %fd677, %fd679;
	add.f64 	%fd681, %fd680, 0d3EB0C6F7A0B5ED8D;
	sqrt.rn.f64 	%fd682, %fd681;
	div.rn.f64 	%fd683, %fd671, %fd682;
	div.rn.f64 	%fd684, %fd674, %fd682;
	div.rn.f64 	%fd685, %fd677, %fd682;
	abs.f64 	%fd686, %fd683;
	setp.gt.f64 	%p129, %fd686, %fd663;
	selp.f64 	%fd687, %fd686, %fd663, %p129;
	abs.f64 	%fd688, %fd684;
	setp.gt.f64 	%p130, %fd688, %fd665;
	selp.f64 	%fd689, %fd688, %fd687, %p130;
	abs.f64 	%fd690, %fd685;
	setp.gt.f64 	%p131, %fd690, %fd667;
	selp.f64 	%fd691, %fd690, %fd687, %p131;
	add.f64 	%fd692, %fd347, %fd643;
	mul.f64 	%fd693, %fd51, %fd692;
	sub.f64 	%fd694, %fd19, %fd693;
	mul.f64 	%fd695, %fd54, %fd694;
	mul.f64 	%fd696, %fd52, %fd692;
	sub.f64 	%fd697, %fd33, %fd696;
	mul.f64 	%fd698, %fd54, %fd697;
	mul.f64 	%fd699, %fd53, %fd692;
	sub.f64 	%fd700, %fd449, %fd699;
	mul.f64 	%fd701, %fd54, %fd700;
	mul.f64 	%fd702, %fd698, %fd698;
	fma.rn.f64 	%fd703, %fd695, %fd695, %fd702;
	fma.rn.f64 	%fd704, %fd701, %fd701, %fd703;
	add.f64 	%fd705, %fd704, 0d3EB0C6F7A0B5ED8D;
	sqrt.rn.f64 	%fd706, %fd705;
	div.rn.f64 	%fd707, %fd695, %fd706;
	div.rn.f64 	%fd708, %fd698, %fd706;
	div.rn.f64 	%fd709, %fd701, %fd706;
	abs.f64 	%fd710, %fd707;
	setp.gt.f64 	%p132, %fd710, %fd687;
	selp.f64 	%fd711, %fd710, %fd687, %p132;
	abs.f64 	%fd712, %fd708;
	setp.gt.f64 	%p133, %fd712, %fd689;
	selp.f64 	%fd713, %fd712, %fd711, %p133;
	abs.f64 	%fd714, %fd709;
	setp.gt.f64 	%p134, %fd714, %fd691;
	selp.f64 	%fd715, %fd714, %fd711, %p134;
	add.f64 	%fd716, %fd396, %fd643;
	mul.f64 	%fd717, %fd51, %fd716;
	sub.f64 	%fd718, %fd19, %fd717;
	mul.f64 	%fd719, %fd54, %fd718;
	mul.f64 	%fd720, %fd52, %fd716;
	sub.f64 	%fd721, %fd34, %fd720;
	mul.f64 	%fd722, %fd54, %fd721;
	mul.f64 	%fd723, %fd53, %fd716;
	sub.f64 	%fd724, %fd449, %fd723;
	mul.f64 	%fd725, %fd54, %fd724;
	mul.f64 	%fd726, %fd722, %fd722;
	fma.rn.f64 	%fd727, %fd719, %fd719, %fd726;
	fma.rn.f64 	%fd728, %fd725, %fd725, %fd727;
	add.f64 	%fd729, %fd728, 0d3EB0C6F7A0B5ED8D;
	sqrt.rn.f64 	%fd730, %fd729;
	div.rn.f64 	%fd731, %fd719, %fd730;
	div.rn.f64 	%fd732, %fd722, %fd730;
	div.rn.f64 	%fd733, %fd725, %fd730;
	abs.f64 	%fd734, %fd731;
	setp.gt.f64 	%p135, %fd734, %fd711;
	selp.f64 	%fd735, %fd734, %fd711, %p135;
	abs.f64 	%fd736, %fd732;
	setp.gt.f64 	%p136, %fd736, %fd713;
	selp.f64 	%fd737, %fd736, %fd735, %p136;
	abs.f64 	%fd738, %fd733;
	setp.gt.f64 	%p137, %fd738, %fd715;
	selp.f64 	%fd739, %fd738, %fd735, %p137;
	add.f64 	%fd740, %fd545, %fd643;
	mul.f64 	%fd741, %fd51, %fd740;
	sub.f64 	%fd742, %fd18, %fd741;
	mul.f64 	%fd743, %fd54, %fd742;
	mul.f64 	%fd744, %fd52, %fd740;
	sub.f64 	%fd745, %fd449, %fd744;
	mul.f64 	%fd746, %fd54, %fd745;
	mul.f64 	%fd747, %fd53, %fd740;
	sub.f64 	%fd748, %fd449, %fd747;
	mul.f64 	%fd749, %fd54, %fd748;
	mul.f64 	%fd750, %fd746, %fd746;
	fma.rn.f64 	%fd751, %fd743, %fd743, %fd750;
	fma.rn.f64 	%fd752, %fd749, %fd749, %fd751;
	add.f64 	%fd753, %fd752, 0d3EB0C6F7A0B5ED8D;
	sqrt.rn.f64 	%fd754, %fd753;
	div.rn.f64 	%fd755, %fd743, %fd754;
	div.rn.f64 	%fd756, %fd746, %fd754;
	div.rn.f64 	%fd757, %fd749, %fd754;
	abs.f64 	%fd758, %fd755;
	setp.gt.f64 	%p138, %fd758, %fd735;
	selp.f64 	%fd759, %fd758, %fd735, %p138;
	abs.f64 	%fd760, %fd756;
	setp.gt.f64 	%p139, %fd760, %fd737;
	selp.f64 	%fd761, %fd760, %fd759, %p139;
	abs.f64 	%fd762, %fd757;
	setp.gt.f64 	%p140, %fd762, %fd739;
	selp.f64 	%fd763, %fd762, %fd759, %p140;
	add.f64 	%fd764, %fd594, %fd643;
	mul.f64 	%fd765, %fd51, %fd764;
	sub.f64 	%fd766, %fd19, %fd765;
	mul.f64 	%fd767, %fd54, %fd766;
	mul.f64 	%fd768, %fd52, %fd764;
	sub.f64 	%fd769, %fd449, %fd768;
	mul.f64 	%fd770, %fd54, %fd769;
	mul.f64 	%fd771, %fd53, %fd764;
	sub.f64 	%fd772, %fd449, %fd771;
	mul.f64 	%fd773, %fd54, %fd772;
	mul.f64 	%fd774, %fd770, %fd770;
	fma.rn.f64 	%fd775, %fd767, %fd767, %fd774;
	fma.rn.f64 	%fd776, %fd773, %fd773, %fd775;
	add.f64 	%fd777, %fd776, 0d3EB0C6F7A0B5ED8D;
	sqrt.rn.f64 	%fd778, %fd777;
	div.rn.f64 	%fd779, %fd767, %fd778;
	div.rn.f64 	%fd780, %fd770, %fd778;
	div.rn.f64 	%fd781, %fd773, %fd778;
	abs.f64 	%fd782, %fd779;
	setp.gt.f64 	%p141, %fd782, %fd759;
	selp.f64 	%fd783, %fd782, %fd759, %p141;
	abs.f64 	%fd784, %fd780;
	setp.gt.f64 	%p142, %fd784, %fd761;
	selp.f64 	%fd785, %fd784, %fd783, %p142;
	abs.f64 	%fd786, %fd781;
	setp.gt.f64 	%p143, %fd786, %fd763;
	selp.f64 	%fd787, %fd786, %fd783, %p143;
	add.f64 	%fd788, %fd446, %fd643;
	mul.f64 	%fd789, %fd51, %fd788;
	sub.f64 	%fd790, %fd449, %fd789;
	mul.f64 	%fd791, %fd54, %fd790;
	mul.f64 	%fd792, %fd52, %fd788;
	sub.f64 	%fd793, %fd33, %fd792;
	mul.f64 	%fd794, %fd54, %fd793;
	mul.f64 	%fd795, %fd53, %fd788;
	sub.f64 	%fd796, %fd449, %fd795;
	mul.f64 	%fd797, %fd54, %fd796;
	mul.f64 	%fd798, %fd794, %fd794;
	fma.rn.f64 	%fd799, %fd791, %fd791, %fd798;
	fma.rn.f64 	%fd800, %fd797, %fd797, %fd799;
	add.f64 	%fd801, %fd800, 0d3EB0C6F7A0B5ED8D;
	sqrt.rn.f64 	%fd802, %fd801;
	div.rn.f64 	%fd803, %fd791, %fd802;
	div.rn.f64 	%fd804, %fd794, %fd802;
	div.rn.f64 	%fd805, %fd797, %fd802;
	abs.f64 	%fd806, %fd803;
	setp.gt.f64 	%p144, %fd806, %fd783;
	selp.f64 	%fd807, %fd806, %fd783, %p144;
	abs.f64 	%fd808, %fd804;
	setp.gt.f64 	%p145, %fd808, %fd785;
	selp.f64 	%fd809, %fd808, %fd807, %p145;
	abs.f64 	%fd810, %fd805;
	setp.gt.f64 	%p146, %fd810, %fd787;
	selp.f64 	%fd811, %fd810, %fd807, %p146;
	add.f64 	%fd812, %fd496, %fd643;
	mul.f64 	%fd813, %fd51, %fd812;
	sub.f64 	%fd814, %fd449, %fd813;
	mul.f64 	%fd815, %fd54, %fd814;
	mul.f64 	%fd816, %fd52, %fd812;
	sub.f64 	%fd817, %fd34, %fd816;
	mul.f64 	%fd818, %fd54, %fd817;
	mul.f64 	%fd819, %fd53, %fd812;
	sub.f64 	%fd820, %fd449, %fd819;
	mul.f64 	%fd821, %fd54, %fd820;
	mul.f64 	%fd822, %fd818, %fd818;
	fma.rn.f64 	%fd823, %fd815, %fd815, %fd822;
	fma.rn.f64 	%fd824, %fd821, %fd821, %fd823;
	add.f64 	%fd825, %fd824, 0d3EB0C6F7A0B5ED8D;
	sqrt.rn.f64 	%fd826, %fd825;
	div.rn.f64 	%fd827, %fd815, %fd826;
	div.rn.f64 	%fd828, %fd818, %fd826;
	div.rn.f64 	%fd829, %fd821, %fd826;
	abs.f64 	%fd830, %fd827;
	setp.gt.f64 	%p147, %fd830, %fd807;
	selp.f64 	%fd831, %fd830, %fd807, %p147;
	abs.f64 	%fd832, %fd828;
	setp.gt.f64 	%p148, %fd832, %fd809;
	selp.f64 	%fd833, %fd832, %fd831, %p148;
	abs.f64 	%fd834, %fd829;
	setp.gt.f64 	%p149, %fd834, %fd811;
	selp.f64 	%fd835, %fd834, %fd831, %p149;
	add.f64 	%fd836, %fd445, 0d0000000000000000;
	add.f64 	%fd837, %fd836, %fd247;
	mul.f64 	%fd838, %fd51, %fd837;
	sub.f64 	%fd839, %fd449, %fd838;
	mul.f64 	%fd840, %fd54, %fd839;
	mul.f64 	%fd841, %fd52, %fd837;
	sub.f64 	%fd842, %fd449, %fd841;
	mul.f64 	%fd843, %fd54, %fd842;
	mul.f64 	%fd844, %fd53, %fd837;
	sub.f64 	%fd845, %fd49, %fd844;
	mul.f64 	%fd846, %fd54, %fd845;
	mul.f64 	%fd847, %fd843, %fd843;
	fma.rn.f64 	%fd848, %fd840, %fd840, %fd847;
	fma.rn.f64 	%fd849, %fd846, %fd846, %fd848;
	add.f64 	%fd850, %fd849, 0d3EB0C6F7A0B5ED8D;
	sqrt.rn.f64 	%fd851, %fd850;
	div.rn.f64 	%fd852, %fd840, %fd851;
	div.rn.f64 	%fd853, %fd843, %fd851;
	div.rn.f64 	%fd854, %fd846, %fd851;
	abs.f64 	%fd855, %fd852;
	setp.gt.f64 	%p150, %fd855, %fd831;
	selp.f64 	%fd856, %fd855, %fd831, %p150;
	abs.f64 	%fd857, %fd853;
	setp.gt.f64 	%p151, %fd857, %fd833;
	selp.f64 	%fd858, %fd857, %fd856, %p151;
	abs.f64 	%fd859, %fd854;
	setp.gt.f64 	%p152, %fd859, %fd835;
	selp.f64 	%fd860, %fd859, %fd856, %p152;
	add.f64 	%fd861, %fd836, %fd272;
	mul.f64 	%fd862, %fd51, %fd861;
	sub.f64 	%fd863, %fd449, %fd862;
	mul.f64 	%fd864, %fd54, %fd863;
	mul.f64 	%fd865, %fd52, %fd861;
	sub.f64 	%fd866, %fd449, %fd865;
	mul.f64 	%fd867, %fd54, %fd866;
	mul.f64 	%fd868, %fd53, %fd861;
	sub.f64 	%fd869, %fd50, %fd868;
	mul.f64 	%fd870, %fd54, %fd869;
	mul.f64 	%fd871, %fd867, %fd867;
	fma.rn.f64 	%fd872, %fd864, %fd864, %fd871;
	fma.rn.f64 	%fd873, %fd870, %fd870, %fd872;
	add.f64 	%fd874, %fd873, 0d3EB0C6F7A0B5ED8D;
	sqrt.rn.f64 	%fd875, %fd874;
	div.rn.f64 	%fd876, %fd864, %fd875;
	div.rn.f64 	%fd877, %fd867, %fd875;
	div.rn.f64 	%fd878, %fd870, %fd875;
	abs.f64 	%fd879, %fd876;
	setp.gt.f64 	%p153, %fd879, %fd856;
	selp.f64 	%fd58, %fd879, %fd856, %p153;
	abs.f64 	%fd880, %fd877;
	setp.gt.f64 	%p154, %fd880, %fd858;
	selp.f64 	%fd59, %fd880, %fd58, %p154;
	abs.f64 	%fd881, %fd878;
	setp.gt.f64 	%p155, %fd881, %fd860;
	selp.f64 	%fd60, %fd881, %fd58, %p155;
	cvta.to.global.u64 	%rd64, %rd70;
	add.s64 	%rd65, %rd64, %rd56;
	ld.global.f64 	%fd61, [%rd65];
	mul.f64 	%fd882, %fd53, %fd55;
	mul.f64 	%fd883, %fd51, %fd57;
	sub.f64 	%fd62, %fd882, %fd883;
	{
	.reg .b32 %temp; 
	mov.b64 	{%temp, %r13}, %fd62;
	}
	abs.f64 	%fd63, %fd62;
	{ // callseq 3, 0
	.param .b64 param0;
	st.param.f64 	[param0], %fd63;
	.param .b64 retval0;
	call.uni (retval0), 
	__internal_accurate_pow, 
	(
	param0
	);
	ld.param.f64 	%fd884, [retval0];
	} // callseq 3
	setp.lt.s32 	%p156, %r13, 0;
	neg.f64 	%fd886, %fd884;
	selp.f64 	%fd887, %fd886, %fd884, %p71;
	selp.f64 	%fd930, %fd887, %fd884, %p156;
	setp.neu.f64 	%p157, %fd62, 0d0000000000000000;
	@%p157 bra 	$L__BB0_24;
	setp.eq.s32 	%p158, %r10, 1062207488;
	selp.b32 	%r126, %r13, 0, %p158;
	setp.lt.s32 	%p159, %r52, 0;
	or.b32  	%r127, %r126, 2146435072;
	selp.b32 	%r128, %r127, %r126, %p159;
	mov.b32 	%r129, 0;
	mov.b64 	%fd930, {%r129, %r128};
$L__BB0_24:
	add.f64 	%fd888, %fd62, 0d4000000000000000;
	{
	.reg .b32 %temp; 
	mov.b64 	{%temp, %r130}, %fd888;
	}
	and.b32  	%r131, %r130, 2146435072;
	setp.ne.s32 	%p160, %r131, 2146435072;
	@%p160 bra 	$L__BB0_29;
	setp.num.f64 	%p161, %fd62, %fd62;
	@%p161 bra 	$L__BB0_27;
	mov.f64 	%fd889, 0d4000000000000000;
	add.rn.f64 	%fd930, %fd62, %fd889;
	bra.uni 	$L__BB0_29;
$L__BB0_27:
	setp.neu.f64 	%p162, %fd63, 0d7FF0000000000000;
	@%p162 bra 	$L__BB0_29;
	setp.lt.s32 	%p163, %r13, 0;
	setp.eq.s32 	%p164, %r10, 1062207488;
	setp.lt.s32 	%p165, %r52, 0;
	selp.b32 	%r133, 0, 2146435072, %p165;
	and.b32  	%r134, %r52, 2147483647;
	setp.ne.s32 	%p166, %r134, 1071644672;
	or.b32  	%r135, %r133, -2147483648;
	selp.b32 	%r136, %r135, %r133, %p166;
	selp.b32 	%r137, %r136, %r133, %p164;
	selp.b32 	%r138, %r137, %r133, %p163;
	mov.b32 	%r139, 0;
	mov.b64 	%fd930, {%r139, %r138};
$L__BB0_29:
	setp.eq.s32 	%p167, %r10, 1062207488;
	setp.eq.f64 	%p168, %fd62, 0d3FF0000000000000;
	selp.f64 	%fd70, 0d3FF0000000000000, %fd930, %p168;
	mul.f64 	%fd890, %fd51, %fd56;
	mul.f64 	%fd891, %fd52, %fd55;
	sub.f64 	%fd71, %fd890, %fd891;
	{
	.reg .b32 %temp; 
	mov.b64 	{%temp, %r14}, %fd71;
	}
	abs.f64 	%fd72, %fd71;
	{ // callseq 4, 0
	.param .b64 param0;
	st.param.f64 	[param0], %fd72;
	.param .b64 retval0;
	call.uni (retval0), 
	__internal_accurate_pow, 
	(
	param0
	);
	ld.param.f64 	%fd892, [retval0];
	} // callseq 4
	setp.lt.s32 	%p169, %r14, 0;
	neg.f64 	%fd894, %fd892;
	selp.f64 	%fd895, %fd894, %fd892, %p167;
	selp.f64 	%fd932, %fd895, %fd892, %p169;
	setp.neu.f64 	%p170, %fd71, 0d0000000000000000;
	@%p170 bra 	$L__BB0_31;
	setp.eq.s32 	%p171, %r10, 1062207488;
	selp.b32 	%r141, %r14, 0, %p171;
	setp.lt.s32 	%p172, %r52, 0;
	or.b32  	%r142, %r141, 2146435072;
	selp.b32 	%r143, %r142, %r141, %p172;
	mov.b32 	%r144, 0;
	mov.b64 	%fd932, {%r144, %r143};
$L__BB0_31:
	add.f64 	%fd896, %fd71, 0d4000000000000000;
	{
	.reg .b32 %temp; 
	mov.b64 	{%temp, %r145}, %fd896;
	}
	and.b32  	%r146, %r145, 2146435072;
	setp.ne.s32 	%p173, %r146, 2146435072;
	@%p173 bra 	$L__BB0_36;
	setp.num.f64 	%p174, %fd71, %fd71;
	@%p174 bra 	$L__BB0_34;
	mov.f64 	%fd897, 0d4000000000000000;
	add.rn.f64 	%fd932, %fd71, %fd897;
	bra.uni 	$L__BB0_36;
$L__BB0_34:
	setp.neu.f64 	%p175, %fd72, 0d7FF0000000000000;
	@%p175 bra 	$L__BB0_36;
	setp.lt.s32 	%p176, %r14, 0;
	setp.eq.s32 	%p177, %r10, 1062207488;
	setp.lt.s32 	%p178, %r52, 0;
	selp.b32 	%r148, 0, 2146435072, %p178;
	and.b32  	%r149, %r52, 2147483647;
	setp.ne.s32 	%p179, %r149, 1071644672;
	or.b32  	%r150, %r148, -2147483648;
	selp.b32 	%r151, %r150, %r148, %p179;
	selp.b32 	%r152, %r151, %r148, %p177;
	selp.b32 	%r153, %r152, %r148, %p176;
	mov.b32 	%r154, 0;
	mov.b64 	%fd932, {%r154, %r153};
$L__BB0_36:
	setp.eq.s32 	%p180, %r10, 1062207488;
	setp.eq.f64 	%p181, %fd71, 0d3FF0000000000000;
	selp.f64 	%fd898, 0d3FF0000000000000, %fd932, %p181;
	add.f64 	%fd79, %fd70, %fd898;
	mul.f64 	%fd899, %fd52, %fd57;
	mul.f64 	%fd900, %fd53, %fd56;
	sub.f64 	%fd80, %fd899, %fd900;
	{
	.reg .b32 %temp; 
	mov.b64 	{%temp, %r15}, %fd80;
	}
	abs.f64 	%fd81, %fd80;
	{ // callseq 5, 0
	.param .b64 param0;
	st.param.f64 	[param0], %fd81;
	.param .b64 retval0;
	call.uni (retval0), 
	__internal_accurate_pow, 
	(
	param0
	);
	ld.param.f64 	%fd901, [retval0];
	} // callseq 5
	setp.lt.s32 	%p182, %r15, 0;
	neg.f64 	%fd903, %fd901;
	selp.f64 	%fd904, %fd903, %fd901, %p180;
	selp.f64 	%fd934, %fd904, %fd901, %p182;
	setp.neu.f64 	%p183, %fd80, 0d0000000000000000;
	@%p183 bra 	$L__BB0_38;
	setp.eq.s32 	%p184, %r10, 1062207488;
	selp.b32 	%r156, %r15, 0, %p184;
	setp.lt.s32 	%p185, %r52, 0;
	or.b32  	%r157, %r156, 2146435072;
	selp.b32 	%r158, %r157, %r156, %p185;
	mov.b32 	%r159, 0;
	mov.b64 	%fd934, {%r159, %r158};
$L__BB0_38:
	add.f64 	%fd905, %fd80, 0d4000000000000000;
	{
	.reg .b32 %temp; 
	mov.b64 	{%temp, %r160}, %fd905;
	}
	and.b32  	%r161, %r160, 2146435072;
	setp.ne.s32 	%p186, %r161, 2146435072;
	@%p186 bra 	$L__BB0_43;
	setp.num.f64 	%p187, %fd80, %fd80;
	@%p187 bra 	$L__BB0_41;
	mov.f64 	%fd906, 0d4000000000000000;
	add.rn.f64 	%fd934, %fd80, %fd906;
	bra.uni 	$L__BB0_43;
$L__BB0_41:
	setp.neu.f64 	%p188, %fd81, 0d7FF0000000000000;
	@%p188 bra 	$L__BB0_43;
	setp.lt.s32 	%p189, %r15, 0;
	setp.eq.s32 	%p190, %r10, 1062207488;
	setp.lt.s32 	%p191, %r52, 0;
	selp.b32 	%r163, 0, 2146435072, %p191;
	and.b32  	%r164, %r52, 2147483647;
	setp.ne.s32 	%p192, %r164, 1071644672;
	or.b32  	%r165, %r163, -2147483648;
	selp.b32 	%r166, %r165, %r163, %p192;
	selp.b32 	%r167, %r166, %r163, %p190;
	selp.b32 	%r168, %r167, %r163, %p189;
	mov.b32 	%r169, 0;
	mov.b64 	%fd934, {%r169, %r168};
$L__BB0_43:
	ld.param.u64 	%rd69, [_Z23surface_redistance_stepPdPKdS1_S1_S1_S1_S1_S1_S1_S1_S1_S1_S1_iiidddi_param_0];
	setp.eq.f64 	%p193, %fd80, 0d3FF0000000000000;
	selp.f64 	%fd907, 0d3FF0000000000000, %fd934, %p193;
	add.f64 	%fd908, %fd79, %fd907;
	sqrt.rn.f64 	%fd909, %fd908;
	add.f64 	%fd910, %fd909, 0dBFF0000000000000;
	mul.f64 	%fd911, %fd54, %fd61;
	mul.f64 	%fd912, %fd61, 0dBFE0000000000000;
	sub.f64 	%fd913, %fd18, %fd19;
	mul.f64 	%fd914, %fd58, %fd913;
	sub.f64 	%fd915, %fd33, %fd34;
	mul.f64 	%fd916, %fd59, %fd915;
	sub.f64 	%fd917, %fd914, %fd916;
	sub.f64 	%fd918, %fd49, %fd50;
	mul.f64 	%fd919, %fd60, %fd918;
	sub.f64 	%fd920, %fd917, %fd919;
	mul.f64 	%fd921, %fd912, %fd920;
	fma.rn.f64 	%fd922, %fd911, %fd910, %fd921;
	cvta.to.global.u64 	%rd66, %rd69;
	add.s64 	%rd68, %rd66, %rd56;
	st.global.f64 	[%rd68], %fd922;
$L__BB0_44:
	ret;

}
.func  (.param .b64 func_retval0) __internal_accurate_pow(
	.param .b64 __internal_accurate_pow_param_0
)
{
	.reg .pred 	%p<8>;
	.reg .b32 	%r<49>;
	.reg .b32 	%f<3>;
	.reg .b64 	%fd<109>;

	ld.param.f64 	%fd10, [__internal_accurate_pow_param_0];
	{
	.reg .b32 %temp; 
	mov.b64 	{%temp, %r46}, %fd10;
	}
	{
	.reg .b32 %temp; 
	mov.b64 	{%r45, %temp}, %fd10;
	}
	shr.u32 	%r47, %r46, 20;
	setp.gt.u32 	%p1, %r46, 1048575;
	@%p1 bra 	$L__BB1_2;
	mul.f64 	%fd11, %fd10, 0d4350000000000000;
	{
	.reg .b32 %temp; 
	mov.b64 	{%temp, %r46}, %fd11;
	}
	{
	.reg .b32 %temp; 
	mov.b64 	{%r45, %temp}, %fd11;
	}
	shr.u32 	%r16, %r46, 20;
	add.s32 	%r47, %r16, -54;
$L__BB1_2:
	add.s32 	%r48, %r47, -1023;
	and.b32  	%r17, %r46, -2146435073;
	or.b32  	%r18, %r17, 1072693248;
	mov.b64 	%fd107, {%r45, %r18};
	setp.lt.u32 	%p2, %r18, 1073127583;
	@%p2 bra 	$L__BB1_4;
	{
	.reg .b32 %temp; 
	mov.b64 	{%r19, %temp}, %fd107;
	}
	{
	.reg .b32 %temp; 
	mov.b64 	{%temp, %r20}, %fd107;
	}
	add.s32 	%r21, %r20, -1048576;
	mov.b64 	%fd107, {%r19, %r21};
	add.s32 	%r48, %r47, -1022;
$L__BB1_4:
	add.f64 	%fd12, %fd107, 0dBFF0000000000000;
	add.f64 	%fd13, %fd107, 0d3FF0000000000000;
	rcp.approx.ftz.f64 	%fd14, %fd13;
	neg.f64 	%fd15, %fd13;
	fma.rn.f64 	%fd16, %fd15, %fd14, 0d3FF0000000000000;
	fma.rn.f64 	%fd17, %fd16, %fd16, %fd16;
	fma.rn.f64 	%fd18, %fd17, %fd14, %fd14;
	mul.f64 	%fd19, %fd12, %fd18;
	fma.rn.f64 	%fd20, %fd12, %fd18, %fd19;
	mul.f64 	%fd21, %fd20, %fd20;
	fma.rn.f64 	%fd22, %fd21, 0d3EB0F5FF7D2CAFE2, 0d3ED0F5D241AD3B5A;
	fma.rn.f64 	%fd23, %fd22, %fd21, 0d3EF3B20A75488A3F;
	fma.rn.f64 	%fd24, %fd23, %fd21, 0d3F1745CDE4FAECD5;
	fma.rn.f64 	%fd25, %fd24, %fd21, 0d3F3C71C7258A578B;
	fma.rn.f64 	%fd26, %fd25, %fd21, 0d3F6249249242B910;
	fma.rn.f64 	%fd27, %fd26, %fd21, 0d3F89999999999DFB;
	sub.f64 	%fd28, %fd12, %fd20;
	add.f64 	%fd29, %fd28, %fd28;
	neg.f64 	%fd30, %fd20;
	fma.rn.f64 	%fd31, %fd30, %fd12, %fd29;
	mul.f64 	%fd32, %fd18, %fd31;
	fma.rn.f64 	%fd33, %fd21, %fd27, 0d3FB5555555555555;
	mov.f64 	%fd34, 0d3FB5555555555555;
	sub.f64 	%fd35, %fd34, %fd33;
	fma.rn.f64 	%fd36, %fd21, %fd27, %fd35;
	add.f64 	%fd37, %fd36, 0dBC46A4CB00B9E7B0;
	add.f64 	%fd38, %fd33, %fd37;
	sub.f64 	%fd39, %fd33, %fd38;
	add.f64 	%fd40, %fd37, %fd39;
	mul.rn.f64 	%fd41, %fd20, %fd20;
	neg.f64 	%fd42, %fd41;
	fma.rn.f64 	%fd43, %fd20, %fd20, %fd42;
	{
	.reg .b32 %temp; 
	mov.b64 	{%r22, %temp}, %fd32;
	}
	{
	.reg .b32 %temp; 
	mov.b64 	{%temp, %r23}, %fd32;
	}
	add.s32 	%r24, %r23, 1048576;
	mov.b64 	%fd44, {%r22, %r24};
	fma.rn.f64 	%fd45, %fd20, %fd44, %fd43;
	mul.rn.f64 	%fd46, %fd41, %fd20;
	neg.f64 	%fd47, %fd46;
	fma.rn.f64 	%fd48, %fd41, %fd20, %fd47;
	fma.rn.f64 	%fd49, %fd41, %fd32, %fd48;
	fma.rn.f64 	%fd50, %fd45, %fd20, %fd49;
	mul.rn.f64 	%fd51, %fd38, %fd46;
	neg.f64 	%fd52, %fd51;
	fma.rn.f64 	%fd53, %fd38, %fd46, %fd52;
	fma.rn.f64 	%fd54, %fd38, %fd50, %fd53;
	fma.rn.f64 	%fd55, %fd40, %fd46, %fd54;
	add.f64 	%fd56, %fd51, %fd55;
	sub.f64 	%fd57, %fd51, %fd56;
	add.f64 	%fd58, %fd55, %fd57;
	add.f64 	%fd59, %fd20, %fd56;
	sub.f64 	%fd60, %fd20, %fd59;
	add.f64 	%fd61, %fd56, %fd60;
	add.f64 	%fd62, %fd58, %fd61;
	add.f64 	%fd63, %fd32, %fd62;
	add.f64 	%fd64, %fd59, %fd63;
	sub.f64 	%fd65, %fd59, %fd64;
	add.f64 	%fd66, %fd63, %fd65;
	xor.b32  	%r25, %r48, -2147483648;
	mov.b32 	%r26, 1127219200;
	mov.b64 	%fd67, {%r25, %r26};
	mov.b32 	%r27, -2147483648;
	mov.b64 	%fd68, {%r27, %r26};
	sub.f64 	%fd69, %fd67, %fd68;
	fma.rn.f64 	%fd70, %fd69, 0d3FE62E42FEFA39EF, %fd64;
	fma.rn.f64 	%fd71, %fd69, 0dBFE62E42FEFA39EF, %fd70;
	sub.f64 	%fd72, %fd71, %fd64;
	sub.f64 	%fd73, %fd66, %fd72;
	fma.rn.f64 	%fd74, %fd69, 0d3C7ABC9E3B39803F, %fd73;
	add.f64 	%fd75, %fd70, %fd74;
	sub.f64 	%fd76, %fd70, %fd75;
	add.f64 	%fd77, %fd74, %fd76;
	mov.f64 	%fd78, 0d4000000000000000;
	{
	.reg .b32 %temp; 
	mov.b64 	{%temp, %r28}, %fd78;
	}
	{
	.reg .b32 %temp; 
	mov.b64 	{%r29, %temp}, %fd78;
	}
	shl.b32 	%r30, %r28, 1;
	setp.gt.u32 	%p3, %r30, -33554433;
	and.b32  	%r31, %r28, -15728641;
	selp.b32 	%r32, %r31, %r28, %p3;
	mov.b64 	%fd79, {%r29, %r32};
	mul.rn.f64 	%fd80, %fd75, %fd79;
	neg.f64 	%fd81, %fd80;
	fma.rn.f64 	%fd82, %fd75, %fd79, %fd81;
	fma.rn.f64 	%fd83, %fd77, %fd79, %fd82;
	add.f64 	%fd4, %fd80, %fd83;
	sub.f64 	%fd84, %fd80, %fd4;
	add.f64 	%fd5, %fd83, %fd84;
	fma.rn.f64 	%fd85, %fd4, 0d3FF71547652B82FE, 0d4338000000000000;
	{
	.reg .b32 %temp; 
	mov.b64 	{%r13, %temp}, %fd85;
	}
	mov.f64 	%fd86, 0dC338000000000000;
	add.rn.f64 	%fd87, %fd85, %fd86;
	fma.rn.f64 	%fd88, %fd87, 0dBFE62E42FEFA39EF, %fd4;
	fma.rn.f64 	%fd89, %fd87, 0dBC7ABC9E3B39803F, %fd88;
	fma.rn.f64 	%fd90, %fd89, 0d3E5ADE1569CE2BDF, 0d3E928AF3FCA213EA;
	fma.rn.f64 	%fd91, %fd90, %fd89, 0d3EC71DEE62401315;
	fma.rn.f64 	%fd92, %fd91, %fd89, 0d3EFA01997C89EB71;
	fma.rn.f64 	%fd93, %fd92, %fd89, 0d3F2A01A014761F65;
	fma.rn.f64 	%fd94, %fd93, %fd89, 0d3F56C16C1852B7AF;
	fma.rn.f64 	%fd95, %fd94, %fd89, 0d3F81111111122322;
	fma.rn.f64 	%fd96, %fd95, %fd89, 0d3FA55555555502A1;
	fma.rn.f64 	%fd97, %fd96, %fd89, 0d3FC5555555555511;
	fma.rn.f64 	%fd98, %fd97, %fd89, 0d3FE000000000000B;
	fma.rn.f64 	%fd99, %fd98, %fd89, 0d3FF0000000000000;
	fma.rn.f64 	%fd100, %fd99, %fd89, 0d3FF0000000000000;
	{
	.reg .b32 %temp; 
	mov.b64 	{%r14, %temp}, %fd100;
	}
	{
	.reg .b32 %temp; 
	mov.b64 	{%temp, %r15}, %fd100;
	}
	shl.b32 	%r33, %r13, 20;
	add.s32 	%r34, %r33, %r15;
	mov.b64 	%fd108, {%r14, %r34};
	{
	.reg .b32 %temp; 
	mov.b64 	{%temp, %r35}, %fd4;
	}
	mov.b32 	%f2, %r35;
	abs.f32 	%f1, %f2;
	setp.lt.f32 	%p4, %f1, 0f4086232B;
	@%p4 bra 	$L__BB1_7;
	setp.lt.f64 	%p5, %fd4, 0d0000000000000000;
	add.f64 	%fd101, %fd4, 0d7FF0000000000000;
	selp.f64 	%fd108, 0d0000000000000000, %fd101, %p5;
	setp.geu.f32 	%p6, %f1, 0f40874800;
	@%p6 bra 	$L__BB1_7;
	shr.u32 	%r36, %r13, 31;
	add.s32 	%r37, %r13, %r36;
	shr.s32 	%r38, %r37, 1;
	shl.b32 	%r39, %r38, 20;
	add.s32 	%r40, %r15, %r39;
	mov.b64 	%fd102, {%r14, %r40};
	sub.s32 	%r41, %r13, %r38;
	shl.b32 	%r42, %r41, 20;
	add.s32 	%r43, %r42, 1072693248;
	mov.b32 	%r44, 0;
	mov.b64 	%fd103, {%r44, %r43};
	mul.f64 	%fd108, %fd103, %fd102;
$L__BB1_7:
	abs.f64 	%fd104, %fd108;
	setp.eq.f64 	%p7, %fd104, 0d7FF0000000000000;
	fma.rn.f64 	%fd105, %fd108, %fd5, %fd108;
	selp.f64 	%fd106, %fd108, %fd105, %p7;
	st.param.f64 	[func_retval0], %fd106;
	ret;

}


// ===== COMPILED SASS (sm_100) =====

	.target	sm_100

	.elftype	@"ET_EXEC"


//--------------------- .note.nv.tkinfo           --------------------------
	.section	.note.nv.tkinfo,"",@"SHT_NOTE"
	.sectionflags	@"SHF_NOTE_NV_TKINFO"
	.tkinfo
        /*0018*/ 	.word	0x00000002
        /*0030*/ 	.string	""
        /*0030*/ 	.string	"ptxas"
        /*0030*/ 	.string	"Cuda compilation tools, release 13.0, V13.0.88"
        /*0030*/ 	.string	"Build cuda_13.0.r13.0/compiler.36424714_0"
        /*0030*/ 	.string	"-arch sm_100 -m 64 "



//--------------------- .note.nv.cuinfo           --------------------------
	.section	.note.nv.cuinfo,"",@"SHT_NOTE"
	.sectionflags	@"SHF_NOTE_NV_CUINFO"
        /*0018*/ 	.short	0x0002
        /*001a*/ 	.short	0x0064
        /*001c*/ 	.short	0x0082
	.zero		2


//--------------------- .nv.info                  --------------------------
	.section	.nv.info,"",@"SHT_CUDA_INFO"
	.align	4


	//----- nvinfo : EIATTR_REGCOUNT
	.align		4
        /*0000*/ 	.byte	0x04, 0x2f
        /*0002*/ 	.short	(.L_1 - .L_0)
	.align		4
.L_0:
        /*0004*/ 	.word	index@(_Z23surface_redistance_stepPdPKdS1_S1_S1_S1_S1_S1_S1_S1_S1_S1_S1_iiidddi)
        /*0008*/ 	.word	0x0000005a


	//----- nvinfo : EIATTR_FRAME_SIZE
	.align		4
.L_1:
        /*000c*/ 	.byte	0x04, 0x11
        /*000e*/ 	.short	(.L_3 - .L_2)
	.align		4
.L_2:
        /*0010*/ 	.word	index@($_Z23surface_redistance_stepPdPKdS1_S1_S1_S1_S1_S1_S1_S1_S1_S1_S1_iiidddi$__internal_accurate_pow)
        /*0014*/ 	.word	0x00000000


	//----- nvinfo : EIATTR_FRAME_SIZE
	.align		4
.L_3:
        /*0018*/ 	.byte	0x04, 0x11
        /*001a*/ 	.short	(.L_5 - .L_4)
	.align		4
.L_4:
        /*001c*/ 	.word	index@($__internal_1_$__cuda_sm20_dsqrt_rn_f64_mediumpath_v1)
        /*0020*/ 	.word	0x00000000


	//----- nvinfo : EIATTR_FRAME_SIZE
	.align		4
.L_5:
        /*0024*/ 	.byte	0x04, 0x11
        /*0026*/ 	.short	(.L_7 - .L_6)
	.align		4
.L_6:
        /*0028*/ 	.word	index@($__internal_0_$__cuda_sm20_div_rn_f64_full)
        /*002c*/ 	.word	0x00000000


	//----- nvinfo : EIATTR_FRAME_SIZE
	.align		4
.L_7:
        /*0030*/ 	.byte	0x04, 0x11
        /*0032*/ 	.short	(.L_9 - .L_8)
	.align		4
.L_8:
        /*0034*/ 	.word	index@(_Z23surface_redistance_stepPdPKdS1_S1_S1_S1_S1_S1_S1_S1_S1_S1_S1_iiidddi)
        /*0038*/ 	.word	0x00000000


	//----- nvinfo : EIATTR_MIN_STACK_SIZE
	.align		4
.L_9:
        /*003c*/ 	.byte	0x04, 0x12
        /*003e*/ 	.short	(.L_11 - .L_10)
	.align		4
.L_10:
        /*0040*/ 	.word	index@(_Z23surface_redistance_stepPdPKdS1_S1_S1_S1_S1_S1_S1_S1_S1_S1_S1_iiidddi)
        /*0044*/ 	.word	0x00000000
.L_11:


//--------------------- .nv.compat                --------------------------
	.section	.nv.compat,"",@"SHT_CUDA_COMPAT_INFO"
	.align	4
        /*0000*/ 	.byte	0x02, 0x09, 0x00, 0x00, 0x02, 0x02, 0x01, 0x00, 0x02, 0x05, 0x05, 0x00, 0x03, 0x07, 0x01, 0x01
        /*0010*/ 	.byte	0x02, 0x03, 0x00, 0x00, 0x02, 0x06, 0x01, 0x00, 0x04, 0x0b, 0x08, 0x00, 0x01, 0x00, 0x00, 0x00
        /*0020*/ 	.byte	0x00, 0x00, 0x00, 0x00


//--------------------- .nv.info._Z23surface_redistance_stepPdPKdS1_S1_S1_S1_S1_S1_S1_S1_S1_S1_S1_iiidddi --------------------------
	.section	.nv.info._Z23surface_redistance_stepPdPKdS1_S1_S1_S1_S1_S1_S1_S1_S1_S1_S1_iiidddi,"",@"SHT_CUDA_INFO"
	.sectionflags	@""
	.align	4


	//----- nvinfo : EIATTR_CUDA_API_VERSION
	.align		4
        /*0000*/ 	.byte	0x04, 0x37
        /*0002*/ 	.short	(.L_13 - .L_12)
.L_12:
        /*0004*/ 	.word	0x00000082


	//----- nvinfo : EIATTR_KPARAM_INFO
	.align		4
.L_13:
        /*0008*/ 	.byte	0x04, 0x17
        /*000a*/ 	.short	(.L_15 - .L_14)
.L_14:
        /*000c*/ 	.word	0x00000000
        /*0010*/ 	.short	0x0013
        /*0012*/ 	.short	0x0090
        /*0014*/ 	.byte	0x00, 0xf0, 0x11, 0x00


	//----- nvinfo : EIATTR_KPARAM_INFO
	.align		4
.L_15:
        /*0018*/ 	.byte	0x04, 0x17
        /*001a*/ 	.short	(.L_17 - .L_16)
.L_16:
        /*001c*/ 	.word	0x00000000
        /*0020*/ 	.short	0x0012
        /*0022*/ 	.short	0x0088
        /*0024*/ 	.byte	0x00, 0xf0, 0x21, 0x00


	//----- nvinfo : EIATTR_KPARAM_INFO
	.align		4
.L_17:
        /*0028*/ 	.byte	0x04, 0x17
        /*002a*/ 	.short	(.L_19 - .L_18)
.L_18:
        /*002c*/ 	.word	0x00000000
        /*0030*/ 	.short	0x0011
        /*0032*/ 	.short	0x0080
        /*0034*/ 	.byte	0x00, 0xf0, 0x21, 0x00


	//----- nvinfo : EIATTR_KPARAM_INFO
	.align		4
.L_19:
        /*0038*/ 	.byte	0x04, 0x17
        /*003a*/ 	.short	(.L_21 - .L_20)
.L_20:
        /*003c*/ 	.word	0x00000000
        /*0040*/ 	.short	0x0010
        /*0042*/ 	.short	0x0078
        /*0044*/ 	.byte	0x00, 0xf0, 0x21, 0x00


	//----- nvinfo : EIATTR_KPARAM_INFO
	.align		4
.L_21:
        /*0048*/ 	.byte	0x04, 0x17
        /*004a*/ 	.short	(.L_23 - .L_22)
.L_22:
        /*004c*/ 	.word	0x00000000
        /*0050*/ 	.short	0x000f
        /*0052*/ 	.short	0x0070
        /*0054*/ 	.byte	0x00, 0xf0, 0x11, 0x00


	//----- nvinfo : EIATTR_KPARAM_INFO
	.align		4
.L_23:
        /*0058*/ 	.byte	0x04, 0x17
        /*005a*/ 	.short	(.L_25 - .L_24)
.L_24:
        /*005c*/ 	.word	0x00000000
        /*0060*/ 	.short	0x000e
        /*0062*/ 	.short	0x006c
        /*0064*/ 	.byte	0x00, 0xf0, 0x11, 0x00


	//----- nvinfo : EIATTR_KPARAM_INFO
	.align		4
.L_25:
        /*0068*/ 	.byte	0x04, 0x17
        /*006a*/ 	.short	(.L_27 - .L_26)
.L_26:
        /*006c*/ 	.word	0x00000000
        /*0070*/ 	.short	0x000d
        /*0072*/ 	.short	0x0068
        /*0074*/ 	.byte	0x00, 0xf0, 0x11, 0x00


	//----- nvinfo : EIATTR_KPARAM_INFO
	.align		4
.L_27:
        /*0078*/ 	.byte	0x04, 0x17
        /*007a*/ 	.short	(.L_29 - .L_28)
.L_28:
        /*007c*/ 	.word	0x00000000
        /*0080*/ 	.short	0x000c
        /*0082*/ 	.short	0x0060
        /*0084*/ 	.byte	0x00, 0xf5, 0x21, 0x00


	//----- nvinfo : EIATTR_KPARAM_INFO
	.align		4
.L_29:
        /*0088*/ 	.byte	0x04, 0x17
        /*008a*/ 	.short	(.L_31 - .L_30)
.L_30:
        /*008c*/ 	.word	0x00000000
        /*0090*/ 	.short	0x000b
        /*0092*/ 	.short	0x0058
        /*0094*/ 	.byte	0x00, 0xf5, 0x21, 0x00


	//----- nvinfo : EIATTR_KPARAM_INFO
	.align		4
.L_31:
        /*0098*/ 	.byte	0x04, 0x17
        /*009a*/ 	.short	(.L_33 - .L_32)
.L_32:
        /*009c*/ 	.word	0x00000000
        /*00a0*/ 	.short	0x000a
        /*00a2*/ 	.short	0x0050
        /*00a4*/ 	.byte	0x00, 0xf5, 0x21, 0x00


	//----- nvinfo : EIATTR_KPARAM_INFO
	.align		4
.L_33:
        /*00a8*/ 	.byte	0x04, 0x17
        /*00aa*/ 	.short	(.L_35 - .L_34)
.L_34:
        /*00ac*/ 	.word	0x00000000
        /*00b0*/ 	.short	0x0009
        /*00b2*/ 	.short	0x0048
        /*00b4*/ 	.byte	0x00, 0xf5, 0x21, 0x00


	//----- nvinfo : EIATTR_KPARAM_INFO
	.align		4
.L_35:
        /*00b8*/ 	.byte	0x04, 0x17
        /*00ba*/ 	.short	(.L_37 - .L_36)
.L_36:
        /*00bc*/ 	.word	0x00000000
        /*00c0*/ 	.short	0x0008
        /*00c2*/ 	.short	0x0040
        /*00c4*/ 	.byte	0x00, 0xf5, 0x21, 0x00


	//----- nvinfo : EIATTR_KPARAM_INFO
	.align		4
.L_37:
        /*00c8*/ 	.byte	0x04, 0x17
        /*00ca*/ 	.short	(.L_39 - .L_38)
.L_38:
        /*00cc*/ 	.word	0x00000000
        /*00d0*/ 	.short	0x0007
        /*00d2*/ 	.short	0x0038
        /*00d4*/ 	.byte	0x00, 0xf5, 0x21, 0x00


	//----- nvinfo : EIATTR_KPARAM_INFO
	.align		4
.L_39:
        /*00d8*/ 	.byte	0x04, 0x17
        /*00da*/ 	.short	(.L_41 - .L_40)
.L_40:
        /*00dc*/ 	.word	0x00000000
        /*00e0*/ 	.short	0x0006
        /*00e2*/ 	.short	0x0030
        /*00e4*/ 	.byte	0x00, 0xf5, 0x21, 0x00


	//----- nvinfo : EIATTR_KPARAM_INFO
	.align		4
.L_41:
        /*00e8*/ 	.byte	0x04, 0x17
        /*00ea*/ 	.short	(.L_43 - .L_42)
.L_42:
        /*00ec*/ 	.word	0x00000000
        /*00f0*/ 	.short	0x0005
        /*00f2*/ 	.short	0x0028
        /*00f4*/ 	.byte	0x00, 0xf5, 0x21, 0x00


	//----- nvinfo : EIATTR_KPARAM_INFO
	.align		4
.L_43:
        /*00f8*/ 	.byte	0x04, 0x17
        /*00fa*/ 	.short	(.L_45 - .L_44)
.L_44:
        /*00fc*/ 	.word	0x00000000
        /*0100*/ 	.short	0x0004
        /*0102*/ 	.short	0x0020
        /*0104*/ 	.byte	0x00, 0xf5, 0x21, 0x00


	//----- nvinfo : EIATTR_KPARAM_INFO
	.align		4
.L_45:
        /*0108*/ 	.byte	0x04, 0x17
        /*010a*/ 	.short	(.L_47 - .L_46)
.L_46:
        /*010c*/ 	.word	0x00000000
        /*0110*/ 	.short	0x0003
        /*0112*/ 	.short	0x0018
        /*0114*/ 	.byte	0x00, 0xf5, 0x21, 0x00


	//----- nvinfo : EIATTR_KPARAM_INFO
	.align		4
.L_47:
        /*0118*/ 	.byte	0x04, 0x17
        /*011a*/ 	.short	(.L_49 - .L_48)
.L_48:
        /*011c*/ 	.word	0x00000000
        /*0120*/ 	.short	0x0002
        /*0122*/ 	.short	0x0010
        /*0124*/ 	.byte	0x00, 0xf5, 0x21, 0x00


	//----- nvinfo : EIATTR_KPARAM_INFO
	.align		4
.L_49:
        /*0128*/ 	.byte	0x04, 0x17
        /*012a*/ 	.short	(.L_51 - .L_50)
.L_50:
        /*012c*/ 	.word	0x00000000
        /*0130*/ 	.short	0x0001
        /*0132*/ 	.short	0x0008
        /*0134*/ 	.byte	0x00, 0xf5, 0x21, 0x00


	//----- nvinfo : EIATTR_KPARAM_INFO
	.align		4
.L_51:
        /*0138*/ 	.byte	0x04, 0x17
        /*013a*/ 	.short	(.L_53 - .L_52)
.L_52:
        /*013c*/ 	.word	0x00000000
        /*0140*/ 	.short	0x0000
        /*0142*/ 	.short	0x0000
        /*0144*/ 	.byte	0x00, 0xf5, 0x21, 0x00


	//----- nvinfo : EIATTR_SPARSE_MMA_MASK
	.align		4
.L_53:
        /*0148*/ 	.byte	0x03, 0x50
        /*014a*/ 	.short	0x0000


	//----- nvinfo : EIATTR_MAXREG_COUNT
	.align		4
        /*014c*/ 	.byte	0x03, 0x1b
        /*014e*/ 	.short	0x00ff


	//----- nvinfo : EIATTR_MERCURY_ISA_VERSION
	.align		4
        /*0150*/ 	.byte	0x03, 0x5f
        /*0152*/ 	.short	0x0101


	//----- nvinfo : EIATTR_VRC_CTA_INIT_COUNT
	.align		4
        /*0154*/ 	.byte	0x02, 0x4a
	.zero		1
	.zero		1


	//----- nvinfo : EIATTR_EXIT_INSTR_OFFSETS
	.align		4
        /*0158*/ 	.byte	0x04, 0x1c
        /*015a*/ 	.short	(.L_55 - .L_54)


	//   ....[0]....
.L_54:
        /*015c*/ 	.word	0x00000120


	//   ....[1]....
        /*0160*/ 	.word	0x00010020


	//----- nvinfo : EIATTR_CRS_STACK_SIZE
	.align		4
.L_55:
        /*0164*/ 	.byte	0x04, 0x1e
        /*0166*/ 	.short	(.L_57 - .L_56)
.L_56:
        /*0168*/ 	.word	0x00000000


	//----- nvinfo : EIATTR_CBANK_PARAM_SIZE
	.align		4
.L_57:
        /*016c*/ 	.byte	0x03, 0x19
        /*016e*/ 	.short	0x0094


	//----- nvinfo : EIATTR_PARAM_CBANK
	.align		4
        /*0170*/ 	.byte	0x04, 0x0a
        /*0172*/ 	.short	(.L_59 - .L_58)
	.align		4
.L_58:
        /*0174*/ 	.word	index@(.nv.constant0._Z23surface_redistance_stepPdPKdS1_S1_S1_S1_S1_S1_S1_S1_S1_S1_S1_iiidddi)
        /*0178*/ 	.short	0x0380
        /*017a*/ 	.short	0x0094


	//----- nvinfo : EIATTR_SW_WAR
	.align		4
.L_59:
        /*017c*/ 	.byte	0x04, 0x36
        /*017e*/ 	.short	(.L_61 - .L_60)
.L_60:
        /*0180*/ 	.word	0x00000008
.L_61:


//--------------------- .nv.callgraph             --------------------------
	.section	.nv.callgraph,"",@"SHT_CUDA_CALLGRAPH"
	.align	4
	.sectionentsize	8
	.align		4
        /*0000*/ 	.word	0x00000000
	.align		4
        /*0004*/ 	.word	0xffffffff
	.align		4
        /*0008*/ 	.word	0x00000000
	.align		4
        /*000c*/ 	.word	0xfffffffe
	.align		4
        /*0010*/ 	.word	0x00000000
	.align		4
        /*0014*/ 	.word	0xfffffffd
	.align		4
        /*0018*/ 	.word	0x00000000
	.align		4
        /*001c*/ 	.word	0xfffffffc


//--------------------- .text._Z23surface_redistance_stepPdPKdS1_S1_S1_S1_S1_S1_S1_S1_S1_S1_S1_iiidddi --------------------------
	.section	.text._Z23surface_redistance_stepPdPKdS1_S1_S1_S1_S1_S1_S1_S1_S1_S1_S1_iiidddi,"ax",@progbits
	.align	128
        .global         _Z23surface_redistance_stepPdPKdS1_S1_S1_S1_S1_S1_S1_S1_S1_S1_S1_iiidddi
        .type           _Z23surface_redistance_stepPdPKdS1_S1_S1_S1_S1_S1_S1_S1_S1_S1_S1_iiidddi,@function
        .size           _Z23surface_redistance_stepPdPKdS1_S1_S1_S1_S1_S1_S1_S1_S1_S1_S1_iiidddi,(.L_x_262 - _Z23surface_redistance_stepPdPKdS1_S1_S1_S1_S1_S1_S1_S1_S1_S1_S1_iiidddi)
        .other          _Z23surface_redistance_stepPdPKdS1_S1_S1_S1_S1_S1_S1_S1_S1_S1_S1_iiidddi,@"STO_CUDA_ENTRY STV_DEFAULT"
_Z23surface_redistance_stepPdPKdS1_S1_S1_S1_S1_S1_S1_S1_S1_S1_S1_iiidddi:
.text._Z23surface_redistance_stepPdPKdS1_S1_S1_S1_S1_S1_S1_S1_S1_S1_S1_iiidddi:
[----:B------:R-:W-:Y:S01]  /*0000*/  LDC R1, c[0x0][0x37c] ;  /* 0x0000df00ff017b82 */ /* 0x000fe20000000800 */
[----:B------:R-:W0:Y:S07]  /*0010*/  S2R R5, SR_TID.Y ;  /* 0x0000000000057919 */ /* 0x000e2e0000002200 */
[----:B------:R-:W1:Y:S01]  /*0020*/  LDC R24, c[0x0][0x360] ;  /* 0x0000d800ff187b82 */ /* 0x000e620000000800 */
[----:B------:R-:W2:Y:S01]  /*0030*/  LDCU.64 UR8, c[0x0][0x3e8] ;  /* 0x00007d00ff0877ac */ /* 0x000ea20008000a00 */
[----:B------:R-:W1:Y:S01]  /*0040*/  S2R R3, SR_TID.X ;  /* 0x0000000000037919 */ /* 0x000e620000002100 */
[----:B------:R-:W3:Y:S01]  /*0050*/  LDCU UR4, c[0x0][0x3f0] ;  /* 0x00007e00ff0477ac */ /* 0x000ee20008000800 */
[----:B------:R-:W4:Y:S04]  /*0060*/  S2R R7, SR_TID.Z ;  /* 0x0000000000077919 */ /* 0x000f280000002300 */
[----:B------:R-:W0:Y:S08]  /*0070*/  S2UR UR6, SR_CTAID.Y ;  /* 0x00000000000679c3 */ /* 0x000e300000002600 */
[----:B------:R-:W0:Y:S08]  /*0080*/  LDC R0, c[0x0][0x364] ;  /* 0x0000d900ff007b82 */ /* 0x000e300000000800 */
[----:B------:R-:W1:Y:S08]  /*0090*/  S2UR UR5, SR_CTAID.X ;  /* 0x00000000000579c3 */ /* 0x000e700000002500 */
[----:B------:R-:W4:Y:S08]  /*00a0*/  S2UR UR7, SR_CTAID.Z ;  /* 0x00000000000779c3 */ /* 0x000f300000002700 */
[----:B------:R-:W4:Y:S01]  /*00b0*/  LDC R20, c[0x0][0x368] ;  /* 0x0000da00ff147b82 */ /* 0x000f220000000800 */
[----:B0-----:R-:W-:-:S05]  /*00c0*/  IMAD R0, R0, UR6, R5 ;  /* 0x0000000600007c24 */ /* 0x001fca000f8e0205 */
[----:B--2---:R-:W-:Y:S01]  /*00d0*/  ISETP.GE.AND P0, PT, R0, UR9, PT ;  /* 0x0000000900007c0c */ /* 0x004fe2000bf06270 */
[----:B-1----:R-:W-:-:S05]  /*00e0*/  IMAD R24, R24, UR5, R3 ;  /* 0x0000000518187c24 */ /* 0x002fca000f8e0203 */
[----:B------:R-:W-:Y:S01]  /*00f0*/  ISETP.GE.OR P0, PT, R24, UR8, P0 ;  /* 0x0000000818007c0c */ /* 0x000fe20008706670 */
[----:B----4-:R-:W-:-:S05]  /*0100*/  IMAD R20, R20, UR7, R7 ;  /* 0x0000000714147c24 */ /* 0x010fca000f8e0207 */
[----:B---3--:R-:W-:-:S13]  /*0110*/  ISETP.GE.OR P0, PT, R20, UR4, P0 ;  /* 0x0000000414007c0c */ /* 0x008fda0008706670 */
[----:B------:R-:W-:Y:S05]  /*0120*/  @P0 EXIT ;  /* 0x000000000000094d */ /* 0x000fea0003800000 */
[----:B------:R-:W0:Y:S01]  /*0130*/  I2F.F64.U32 R4, R0 ;  /* 0x0000000000047312 */ /* 0x000e220000201800 */
[----:B------:R-:W-:Y:S01]  /*0140*/  UIADD3 UR5, UPT, UPT, UR9, -0x1, URZ ;  /* 0xffffffff09057890 */ /* 0x000fe2000fffe0ff */
[----:B------:R-:W-:Y:S01]  /*0150*/  IMAD.MOV.U32 R6, RZ, RZ, RZ ;  /* 0x000000ffff067224 */ /* 0x000fe200078e00ff */
[----:B------:R-:W-:Y:S01]  /*0160*/  UIADD3 UR4, UPT, UPT, UR4, -0x1, URZ ;  /* 0xffffffff04047890 */ /* 0x000fe2000fffe0ff */
[C---:B------:R-:W-:Y:S01]  /*0170*/  VIADD R8, R0.reuse, 0x1 ;  /* 0x0000000100087836 */ /* 0x040fe20000000000 */
[----:B------:R-:W1:Y:S01]  /*0180*/  LDC.64 R40, c[0x0][0x388] ;  /* 0x0000e200ff287b82 */ /* 0x000e620000000a00 */
[----:B------:R-:W-:Y:S01]  /*0190*/  IMAD.MOV.U32 R14, RZ, RZ, RZ ;  /* 0x000000ffff0e7224 */ /* 0x000fe200078e00ff */
[----:B------:R-:W2:Y:S01]  /*01a0*/  LDCU.64 UR6, c[0x0][0x3f8] ;  /* 0x00007f00ff0677ac */ /* 0x000ea20008000a00 */
[----:B------:R-:W-:Y:S02]  /*01b0*/  VIADD R12, R0, 0xffffffff ;  /* 0xffffffff000c7836 */ /* 0x000fe40000000000 */
[----:B------:R-:W3:Y:S03]  /*01c0*/  I2F.F64.U32 R2, UR5 ;  /* 0x0000000500027d12 */ /* 0x000ee60008201800 */
[----:B------:R-:W4:Y:S01]  /*01d0*/  LDC.64 R34, c[0x0][0x3b8] ;  /* 0x0000ee00ff227b82 */ /* 0x000f220000000a00 */
[----:B0-----:R-:W-:Y:S01]  /*01e0*/  DSETP.MAX.AND P0, P1, RZ, R4, PT ;  /* 0x00000004ff00722a */ /* 0x001fe2000390f000 */
[----:B------:R-:W-:-:S02]  /*01f0*/  IMAD.MOV.U32 R9, RZ, RZ, R5 ;  /* 0x000000ffff097224 */ /* 0x000fc400078e0005 */
[----:B------:R-:W-:Y:S01]  /*0200*/  IMAD.MOV.U32 R7, RZ, RZ, R4 ;  /* 0x000000ffff077224 */ /* 0x000fe200078e0004 */
[----:B------:R-:W-:Y:S01]  /*0210*/  I2F.F64.U32 R16, UR4 ;  /* 0x0000000400107d12 */ /* 0x000fe20008201800 */
[----:B------:R-:W-:Y:S01]  /*0220*/  IMAD.MOV.U32 R4, RZ, RZ, RZ ;  /* 0x000000ffff047224 */ /* 0x000fe200078e00ff */
[----:B------:R-:W-:Y:S01]  /*0230*/  FSEL R11, R6, R9, P0 ;  /* 0x00000009060b7208 */ /* 0x000fe20000000000 */
[----:B------:R-:W-:Y:S01]  /*0240*/  UIADD3 UR4, UPT, UPT, UR8, -0x1, URZ ;  /* 0xffffffff08047890 */ /* 0x000fe2000fffe0ff */
[----:B------:R-:W0:Y:S02]  /*0250*/  LDC.64 R62, c[0x0][0x3c0] ;  /* 0x0000f000ff3e7b82 */ /* 0x000e240000000a00 */
[----:B------:R-:W-:Y:S02]  /*0260*/  SEL R4, R4, R7, P0 ;  /* 0x0000000704047207 */ /* 0x000fe40000000000 */
[----:B------:R-:W2:Y:S02]  /*0270*/  I2F.F64.U32 R6, R20 ;  /* 0x0000001400067312 */ /* 0x000ea40000201800 */
[----:B------:R-:W-:-:S04]  /*0280*/  @P1 LOP3.LUT R11, R9, 0x80000, RZ, 0xfc, !PT ;  /* 0x00080000090b1812 */ /* 0x000fc800078efcff */
[----:B------:R-:W-:Y:S02]  /*0290*/  MOV R5, R11 ;  /* 0x0000000b00057202 */ /* 0x000fe40000000f00 */
[----:B------:R-:W1:Y:S04]  /*02a0*/  I2F.F64.U32 R8, R8 ;  /* 0x0000000800087312 */ /* 0x000e680000201800 */
[----:B---3--:R-:W-:Y:S01]  /*02b0*/  DSETP.GT.AND P0, PT, R4, R2, PT ;  /* 0x000000020400722a */ /* 0x008fe20003f04000 */
[----:B--2---:R-:W-:-:S03]  /*02c0*/  IMAD.MOV.U32 R15, RZ, RZ, R7 ;  /* 0x000000ffff0f7224 */ /* 0x004fc600078e0007 */
[----:B------:R-:W-:Y:S01]  /*02d0*/  I2F.F64 R30, UR4 ;  /* 0x00000004001e7d12 */ /* 0x000fe20008201c00 */
[----:B------:R-:W-:Y:S01]  /*02e0*/  IMAD.MOV.U32 R13, RZ, RZ, R6 ;  /* 0x000000ffff0d7224 */ /* 0x000fe200078e0006 */
[----:B------:R-:W-:Y:S01]  /*02f0*/  FSEL R10, R2, R4, P0 ;  /* 0x00000004020a7208 */ /* 0x000fe20000000000 */
[----:B------:R-:W2:Y:S01]  /*0300*/  LDCU.64 UR4, c[0x0][0x358] ;  /* 0x00006b00ff0477ac */ /* 0x000ea20008000a00 */
[----:B------:R-:W-:Y:S01]  /*0310*/  FSEL R11, R3, R5, P0 ;  /* 0x00000005030b7208 */ /* 0x000fe20000000000 */
[----:B------:R-:W-:Y:S02]  /*0320*/  DSETP.MAX.AND P0, P1, RZ, R6, PT ;  /* 0x00000006ff00722a */ /* 0x000fe4000390f000 */
[----:B-1----:R-:W-:Y:S01]  /*0330*/  DSETP.MAX.AND P2, P3, RZ, R8, PT ;  /* 0x00000008ff00722a */ /* 0x002fe20003b4f000 */
[----:B------:R-:W-:Y:S02]  /*0340*/  IMAD.MOV.U32 R18, RZ, RZ, R8 ;  /* 0x000000ffff127224 */ /* 0x000fe400078e0008 */
[----:B------:R-:W-:Y:S01]  /*0350*/  HFMA2 R8, -RZ, RZ, 0, 0 ;  /* 0x00000000ff087431 */ /* 0x000fe200000001ff */
[----:B------:R-:W-:Y:S01]  /*0360*/  MOV R21, R9 ;  /* 0x0000000900157202 */ /* 0x000fe20000000f00 */
[----:B------:R-:W-:Y:S01]  /*0370*/  VIADD R7, R0, 0x2 ;  /* 0x0000000200077836 */ /* 0x000fe20000000000 */
[----:B------:R-:W-:Y:S01]  /*0380*/  F2I.F64.TRUNC R19, R10 ;  /* 0x0000000a00137311 */ /* 0x000fe2000030d100 */
[----:B------:R-:W-:Y:S01]  /*0390*/  IMAD.MOV.U32 R6, RZ, RZ, RZ ;  /* 0x000000ffff067224 */ /* 0x000fe200078e00ff */
[----:B------:R-:W-:Y:S01]  /*03a0*/  FSEL R25, R14, R21, P2 ;  /* 0x000000150e197208 */ /* 0x000fe20001000000 */
[----:B------:R-:W-:-:S03]  /*03b0*/  VIADD R14, R0, 0xfffffffe ;  /* 0xfffffffe000e7836 */ /* 0x000fc60000000000 */
[----:B------:R-:W-:Y:S01]  /*03c0*/  SEL R6, R6, R13, P0 ;  /* 0x0000000d06067207 */ /* 0x000fe20000000000 */
[----:B------:R-:W-:Y:S01]  /*03d0*/  IMAD.MOV.U32 R13, RZ, RZ, RZ ;  /* 0x000000ffff0d7224 */ /* 0x000fe200078e00ff */
[----:B------:R-:W-:Y:S01]  /*03e0*/  FSEL R9, R8, R15, P0 ;  /* 0x0000000f08097208 */ /* 0x000fe20000000000 */
[----:B------:R1:W3:Y:S01]  /*03f0*/  I2F.F64.U32 R10, R7 ;  /* 0x00000007000a7312 */ /* 0x0002e20000201800 */
[----:B------:R-:W-:Y:S02]  /*0400*/  @P1 LOP3.LUT R9, R15, 0x80000, RZ, 0xfc, !PT ;  /* 0x000800000f091812 */ /* 0x000fe400078efcff */
[----:B------:R-:W-:Y:S02]  /*0410*/  SEL R8, R13, R18, P2 ;  /* 0x000000120d087207 */ /* 0x000fe40001000000 */
[----:B------:R-:W-:Y:S01]  /*0420*/  @P3 LOP3.LUT R25, R21, 0x80000, RZ, 0xfc, !PT ;  /* 0x0008000015193812 */ /* 0x000fe200078efcff */
[----:B-1----:R-:W-:Y:S02]  /*0430*/  IMAD.MOV.U32 R7, RZ, RZ, R9 ;  /* 0x000000ffff077224 */ /* 0x002fe400078e0009 */
[----:B------:R-:W1:Y:S02]  /*0440*/  I2F.F64 R4, R24 ;  /* 0x0000001800047312 */ /* 0x000e640000201c00 */
[----:B------:R-:W-:-:S02]  /*0450*/  IMAD.MOV.U32 R9, RZ, RZ, R25 ;  /* 0x000000ffff097224 */ /* 0x000fc400078e0019 */
[----:B------:R-:W-:-:S04]  /*0460*/  DSETP.GT.AND P2, PT, R6, R16, PT ;  /* 0x000000100600722a */ /* 0x000fc80003f44000 */
[----:B------:R-:W-:Y:S01]  /*0470*/  DSETP.GT.AND P3, PT, R8, R2, PT ;  /* 0x000000020800722a */ /* 0x000fe20003f64000 */
[----:B------:R-:W4:Y:S01]  /*0480*/  I2F.F64 R12, R12 ;  /* 0x0000000c000c7312 */ /* 0x000f220000201c00 */
[----:B------:R-:W-:Y:S02]  /*0490*/  FSEL R6, R16, R6, P2 ;  /* 0x0000000610067208 */ /* 0x000fe40001000000 */
[----:B------:R-:W-:Y:S01]  /*04a0*/  FSEL R7, R17, R7, P2 ;  /* 0x0000000711077208 */ /* 0x000fe20001000000 */
[----:B---3--:R-:W-:Y:S01]  /*04b0*/  DSETP.MAX.AND P2, P6, RZ, R10, PT ;  /* 0x0000000aff00722a */ /* 0x008fe20003e4f000 */
[----:B-1----:R-:W-:-:S03]  /*04c0*/  IMAD.MOV.U32 R21, RZ, RZ, R4 ;  /* 0x000000ffff157224 */ /* 0x002fc600078e0004 */
[----:B------:R-:W1:Y:S01]  /*04d0*/  I2F.F64 R14, R14 ;  /* 0x0000000e000e7312 */ /* 0x000e620000201c00 */
[----:B------:R-:W-:Y:S01]  /*04e0*/  DSETP.MAX.AND P0, P1, RZ, R4, PT ;  /* 0x00000004ff00722a */ /* 0x000fe2000390f000 */
[----:B------:R-:W-:Y:S01]  /*04f0*/  MOV R23, R5 ;  /* 0x0000000500177202 */ /* 0x000fe20000000f00 */
[----:B------:R-:W-:Y:S01]  /*0500*/  IMAD.MOV.U32 R4, RZ, RZ, RZ ;  /* 0x000000ffff047224 */ /* 0x000fe200078e00ff */
[----:B------:R-:W-:Y:S01]  /*0510*/  FSEL R8, R2, R8, P3 ;  /* 0x0000000802087208 */ /* 0x000fe20001800000 */
[----:B------:R-:W-:Y:S01]  /*0520*/  IMAD.MOV.U32 R5, RZ, RZ, R10 ;  /* 0x000000ffff057224 */ /* 0x000fe200078e000a */
[----:B------:R-:W-:Y:S01]  /*0530*/  FSEL R9, R3, R9, P3 ;  /* 0x0000000903097208 */ /* 0x000fe20001800000 */
[----:B----4-:R-:W-:Y:S01]  /*0540*/  DSETP.MAX.AND P4, P5, RZ, R12, PT ;  /* 0x0000000cff00722a */ /* 0x010fe20003d8f000 */
[C---:B------:R-:W-:Y:S01]  /*0550*/  FSEL R25, R4.reuse, R11, P2 ;  /* 0x0000000b04197208 */ /* 0x040fe20001000000 */
[----:B------:R3:W-:Y:S01]  /*0560*/  F2I.F64.TRUNC R0, R6 ;  /* 0x0000000600007311 */ /* 0x0007e2000030d100 */
[----:B------:R-:W-:Y:S01]  /*0570*/  SEL R4, R4, R5, P2 ;  /* 0x0000000504047207 */ /* 0x000fe20001000000 */
[----:B------:R-:W-:Y:S01]  /*0580*/  IMAD.MOV.U32 R5, RZ, RZ, RZ ;  /* 0x000000ffff057224 */ /* 0x000fe200078e00ff */
[----:B------:R-:W-:Y:S01]  /*0590*/  MOV R10, R13 ;  /* 0x0000000d000a7202 */ /* 0x000fe20000000f00 */
[----:B------:R-:W-:Y:S01]  /*05a0*/  IMAD.MOV.U32 R27, RZ, RZ, R12 ;  /* 0x000000ffff1b7224 */ /* 0x000fe200078e000c */
[----:B------:R-:W-:Y:S01]  /*05b0*/  @P6 LOP3.LUT R25, R11, 0x80000, RZ, 0xfc, !PT ;  /* 0x000800000b196812 */ /* 0x000fe200078efcff */
[----:B-1----:R-:W-:Y:S01]  /*05c0*/  DSETP.MAX.AND P3, P2, RZ, R14, PT ;  /* 0x0000000eff00722a */ /* 0x002fe20003a6f000 */
[----:B------:R-:W-:Y:S01]  /*05d0*/  IMAD.MOV.U32 R29, RZ, RZ, R14 ;  /* 0x000000ffff1d7224 */ /* 0x000fe200078e000e */
[----:B------:R1:W4:Y:S01]  /*05e0*/  F2I.F64.TRUNC R13, R8 ;  /* 0x00000008000d7311 */ /* 0x000322000030d100 */
[----:B---3--:R-:W-:Y:S01]  /*05f0*/  FSEL R7, R5, R10, P4 ;  /* 0x0000000a05077208 */ /* 0x008fe20002000000 */
[----:B------:R-:W-:-:S02]  /*0600*/  IMAD.MOV.U32 R6, RZ, RZ, RZ ;  /* 0x000000ffff067224 */ /* 0x000fc400078e00ff */
[----:B------:R-:W-:Y:S01]  /*0610*/  @P5 LOP3.LUT R7, R10, 0x80000, RZ, 0xfc, !PT ;  /* 0x000800000a075812 */ /* 0x000fe200078efcff */
[----:B------:R-:W-:Y:S02]  /*0620*/  IMAD.MOV.U32 R5, RZ, RZ, R25 ;  /* 0x000000ffff057224 */ /* 0x000fe400078e0019 */
[----:B------:R-:W-:Y:S02]  /*0630*/  SEL R6, R6, R27, P4 ;  /* 0x0000001b06067207 */ /* 0x000fe40002000000 */
[----:B-1----:R-:W-:Y:S02]  /*0640*/  MOV R8, RZ ;  /* 0x000000ff00087202 */ /* 0x002fe40000000f00 */
[--C-:B------:R-:W-:Y:S02]  /*0650*/  DSETP.GT.AND P4, PT, R4, R2.reuse, PT ;  /* 0x000000020400722a */ /* 0x100fe40003f84000 */
[C---:B------:R-:W-:Y:S01]  /*0660*/  FSEL R9, R8.reuse, R15, P3 ;  /* 0x0000000f08097208 */ /* 0x040fe20001800000 */
[----:B------:R-:W-:Y:S01]  /*0670*/  DSETP.GT.AND P5, PT, R6, R2, PT ;  /* 0x000000020600722a */ /* 0x000fe20003fa4000 */
[----:B------:R-:W-:Y:S01]  /*0680*/  SEL R8, R8, R29, P3 ;  /* 0x0000001d08087207 */ /* 0x000fe20001800000 */
[----:B----4-:R-:W-:Y:S01]  /*0690*/  IMAD R13, R0, UR9, R13 ;  /* 0x00000009000d7c24 */ /* 0x010fe2000f8e020d */
[----:B------:R-:W-:Y:S01]  /*06a0*/  FSEL R10, R2, R4, P4 ;  /* 0x00000004020a7208 */ /* 0x000fe20002000000 */
[----:B------:R-:W-:Y:S01]  /*06b0*/  IMAD.MOV.U32 R4, RZ, RZ, RZ ;  /* 0x000000ffff047224 */ /* 0x000fe200078e00ff */
[----:B------:R-:W-:-:S02]  /*06c0*/  @P2 LOP3.LUT R9, R15, 0x80000, RZ, 0xfc, !PT ;  /* 0x000800000f092812 */ /* 0x000fc400078efcff */
[----:B------:R-:W-:Y:S02]  /*06d0*/  FSEL R11, R3, R5, P4 ;  /* 0x00000005030b7208 */ /* 0x000fe40002000000 */
[C---:B------:R-:W-:Y:S02]  /*06e0*/  FSEL R5, R4.reuse, R23, P0 ;  /* 0x0000001704057208 */ /* 0x040fe40000000000 */
[----:B------:R-:W-:Y:S01]  /*06f0*/  DSETP.GT.AND P2, PT, R8, R2, PT ;  /* 0x000000020800722a */ /* 0x000fe20003f44000 */
[----:B------:R-:W-:Y:S01]  /*0700*/  SEL R4, R4, R21, P0 ;  /* 0x0000001504047207 */ /* 0x000fe20000000000 */
[----:B------:R-:W1:Y:S01]  /*0710*/  F2I.F64.TRUNC R11, R10 ;  /* 0x0000000a000b7311 */ /* 0x000e62000030d100 */
[----:B------:R-:W-:Y:S01]  /*0720*/  @P1 LOP3.LUT R5, R23, 0x80000, RZ, 0xfc, !PT ;  /* 0x0008000017051812 */ /* 0x000fe200078efcff */
[----:B------:R-:W-:Y:S01]  /*0730*/  IMAD R21, R0, UR9, R19 ;  /* 0x0000000900157c24 */ /* 0x000fe2000f8e0213 */
[C---:B------:R-:W-:Y:S02]  /*0740*/  FSEL R7, R3.reuse, R7, P5 ;  /* 0x0000000703077208 */ /* 0x040fe40002800000 */
[----:B------:R-:W-:-:S02]  /*0750*/  FSEL R9, R3, R9, P2 ;  /* 0x0000000903097208 */ /* 0x000fc40001000000 */
[----:B------:R-:W-:Y:S01]  /*0760*/  DSETP.GT.AND P0, PT, R4, R30, PT ;  /* 0x0000001e0400722a */ /* 0x000fe20003f04000 */
[C---:B------:R-:W-:Y:S02]  /*0770*/  FSEL R6, R2.reuse, R6, P5 ;  /* 0x0000000602067208 */ /* 0x040fe40002800000 */
[----:B------:R-:W-:Y:S02]  /*0780*/  FSEL R8, R2, R8, P2 ;  /* 0x0000000802087208 */ /* 0x000fe40001000000 */
[----:B------:R-:W3:Y:S01]  /*0790*/  F2I.F64.TRUNC R7, R6 ;  /* 0x0000000600077311 */ /* 0x000ee2000030d100 */
[----:B------:R-:W-:Y:S02]  /*07a0*/  FSEL R2, R30, R4, P0 ;  /* 0x000000041e027208 */ /* 0x000fe40000000000 */
[----:B------:R-:W-:Y:S01]  /*07b0*/  FSEL R3, R31, R5, P0 ;  /* 0x000000051f037208 */ /* 0x000fe20000000000 */
[----:B-1----:R-:W-:-:S04]  /*07c0*/  IMAD R11, R0, UR9, R11 ;  /* 0x00000009000b7c24 */ /* 0x002fc8000f8e020b */
[----:B------:R-:W1:Y:S01]  /*07d0*/  F2I.F64.TRUNC R9, R8 ;  /* 0x0000000800097311 */ /* 0x000e62000030d100 */
[----:B---3--:R-:W-:-:S07]  /*07e0*/  IMAD R7, R0, UR9, R7 ;  /* 0x0000000900077c24 */ /* 0x008fce000f8e0207 */
[----:B------:R-:W3:Y:S01]  /*07f0*/  F2I.F64.TRUNC R18, R2 ;  /* 0x0000000200127311 */ /* 0x000ee2000030d100 */
[----:B-1----:R-:W-:Y:S02]  /*0800*/  IMAD R9, R0, UR9, R9 ;  /* 0x0000000900097c24 */ /* 0x002fe4000f8e0209 */
[--C-:B---3--:R-:W-:Y:S02]  /*0810*/  IMAD R0, R21, UR8, R18.reuse ;  /* 0x0000000815007c24 */ /* 0x108fe4000f8e0212 */
[--C-:B------:R-:W-:Y:S02]  /*0820*/  IMAD R13, R13, UR8, R18.reuse ;  /* 0x000000080d0d7c24 */ /* 0x100fe4000f8e0212 */
[--C-:B------:R-:W-:Y:S02]  /*0830*/  IMAD R7, R7, UR8, R18.reuse ;  /* 0x0000000807077c24 */ /* 0x100fe4000f8e0212 */
[--C-:B------:R-:W-:Y:S02]  /*0840*/  IMAD R9, R9, UR8, R18.reuse ;  /* 0x0000000809097c24 */ /* 0x100fe4000f8e0212 */
[----:B------:R-:W-:-:S02]  /*0850*/  IMAD R11, R11, UR8, R18 ;  /* 0x000000080b0b7c24 */ /* 0x000fc4000f8e0212 */
[----:B------:R-:W-:-:S04]  /*0860*/  IMAD.WIDE R14, R0, 0x8, R40 ;  /* 0x00000008000e7825 */ /* 0x000fc800078e0228 */
[--C-:B------:R-:W-:Y:S02]  /*0870*/  IMAD.WIDE R38, R9, 0x8, R40.reuse ;  /* 0x0000000809267825 */ /* 0x100fe400078e0228 */
[----:B--2---:R-:W5:Y:S02]  /*0880*/  LDG.E.64 R14, desc[UR4][R14.64] ;  /* 0x000000040e0e7981 */ /* 0x004f64000c1e1b00 */
[--C-:B------:R-:W-:Y:S02]  /*0890*/  IMAD.WIDE R28, R7, 0x8, R40.reuse ;  /* 0x00000008071c7825 */ /* 0x100fe400078e0228 */
[----:B------:R-:W5:Y:S02]  /*08a0*/  LDG.E.64 R38, desc[UR4][R38.64] ;  /* 0x0000000426267981 */ /* 0x000f64000c1e1b00 */
[----:B------:R-:W-:Y:S02]  /*08b0*/  IMAD.WIDE R36, R13, 0x8, R40 ;  /* 0x000000080d247825 */ /* 0x000fe400078e0228 */
[----:B------:R-:W5:Y:S02]  /*08c0*/  LDG.E.64 R28, desc[UR4][R28.64] ;  /* 0x000000041c1c7981 */ /* 0x000f64000c1e1b00 */
[----:B------:R-:W-:-:S02]  /*08d0*/  IMAD.WIDE R34, R0, 0x8, R34 ;  /* 0x0000000800227825 */ /* 0x000fc400078e0222 */
[----:B------:R-:W5:Y:S02]  /*08e0*/  LDG.E.64 R36, desc[UR4][R36.64] ;  /* 0x0000000424247981 */ /* 0x000f64000c1e1b00 */
[----:B0-----:R-:W-:Y:S02]  /*08f0*/  IMAD.WIDE R62, R0, 0x8, R62 ;  /* 0x00000008003e7825 */ /* 0x001fe400078e023e */
[----:B------:R-:W5:Y:S02]  /*0900*/  LDG.E.64 R34, desc[UR4][R34.64] ;  /* 0x0000000422227981 */ /* 0x000f64000c1e1b00 */
[----:B------:R-:W-:Y:S02]  /*0910*/  IMAD.WIDE R40, R11, 0x8, R40 ;  /* 0x000000080b287825 */ /* 0x000fe400078e0228 */
[----:B------:R-:W5:Y:S04]  /*0920*/  LDG.E.64 R62, desc[UR4][R62.64] ;  /* 0x000000043e3e7981 */ /* 0x000f68000c1e1b00 */
[----:B------:R-:W5:Y:S01]  /*0930*/  LDG.E.64 R40, desc[UR4][R40.64] ;  /* 0x0000000428287981 */ /* 0x000f62000c1e1b00 */
[----:B------:R-:W-:Y:S01]  /*0940*/  DADD R2, -RZ, |UR6| ;  /* 0x40000006ff027e29 */ /* 0x000fe20008000100 */
[----:B------:R-:W-:Y:S01]  /*0950*/  BSSY.RECONVERGENT B0, `(.L_x_0) ;  /* 0x0000004000007945 */ /* 0x000fe20003800200 */
[----:B------:R-:W-:-:S08]  /*0960*/  MOV R32, 0x990 ;  /* 0x0000099000207802 */ /* 0x000fd00000000f00 */
[----:B------:R-:W-:-:S07]  /*0970*/  IMAD.MOV.U32 R33, RZ, RZ, R3 ;  /* 0x000000ffff217224 */ /* 0x000fce00078e0003 */
[----:B-----5:R-:W-:Y:S05]  /*0980*/  CALL.REL.NOINC `($_Z23surface_redistance_stepPdPKdS1_S1_S1_S1_S1_S1_S1_S1_S1_S1_S1_iiidddi$__internal_accurate_pow) ;  /* 0x000000fc00e07944 */ /* 0x020fea0003c00000 */
[----:B------:R-:W-:Y:S05]  /*0990*/  BSYNC.RECONVERGENT B0 ;  /* 0x0000000000007941 */ /* 0x000fea0003800200 */
.L_x_0:
[----:B------:R-:W0:Y:S01]  /*09a0*/  LDC.64 R8, c[0x0][0x3f8] ;  /* 0x0000fe00ff087b82 */ /* 0x000e220000000a00 */
[----:B------:R-:W-:Y:S01]  /*09b0*/  IMAD.MOV.U32 R5, RZ, RZ, R3 ;  /* 0x000000ffff057224 */ /* 0x000fe200078e0003 */
[C---:B0-----:R-:W-:Y:S02]  /*09c0*/  DADD R6, R8.reuse, 2 ;  /* 0x4000000008067429 */ /* 0x041fe40000000000 */
[C---:B------:R-:W-:Y:S02]  /*09d0*/  DSETP.NEU.AND P0, PT, R8.reuse, RZ, PT ;  /* 0x000000ff0800722a */ /* 0x040fe40003f0d000 */
[----:B------:R-:W-:-:S06]  /*09e0*/  DSETP.NEU.AND P2, PT, R8, 1, PT ;  /* 0x3ff000000800742a */ /* 0x000fcc0003f4d000 */
[----:B------:R-:W-:-:S04]  /*09f0*/  LOP3.LUT R6, R7, 0x7ff00000, RZ, 0xc0, !PT ;  /* 0x7ff0000007067812 */ /* 0x000fc800078ec0ff */
[----:B------:R-:W-:Y:S02]  /*0a00*/  ISETP.NE.AND P1, PT, R6, 0x7ff00000, PT ;  /* 0x7ff000000600780c */ /* 0x000fe40003f25270 */
[----:B------:R-:W-:-:S11]  /*0a10*/  @!P0 CS2R R4, SRZ ;  /* 0x0000000000048805 */ /* 0x000fd6000001ff00 */
[----:B------:R-:W-:Y:S05]  /*0a20*/  @P1 BRA `(.L_x_1) ;  /* 0x0000000000181947 */ /* 0x000fea0003800000 */
[----:B------:R-:W-:-:S14]  /*0a30*/  DSETP.NAN.AND P0, PT, R8, R8, PT ;  /* 0x000000080800722a */ /* 0x000fdc0003f08000 */
[----:B------:R-:W-:Y:S01]  /*0a40*/  @P0 DADD R4, R8, 2 ;  /* 0x4000000008040429 */ /* 0x000fe20000000000 */
[----:B------:R-:W-:Y:S10]  /*0a50*/  @P0 BRA `(.L_x_1) ;  /* 0x00000000000c0947 */ /* 0x000ff40003800000 */
[----:B------:R-:W-:-:S14]  /*0a60*/  DSETP.NEU.AND P0, PT, |R8|, +INF , PT ;  /* 0x7ff000000800742a */ /* 0x000fdc0003f0d200 */
[----:B------:R-:W-:Y:S01]  /*0a70*/  @!P0 IMAD.MOV.U32 R4, RZ, RZ, 0x0 ;  /* 0x00000000ff048424 */ /* 0x000fe200078e00ff */
[----:B------:R-:W-:-:S07]  /*0a80*/  @!P0 MOV R5, 0x7ff00000 ;  /* 0x7ff0000000058802 */ /* 0x000fce0000000f00 */
.L_x_1:
[----:B------:R-:W-:Y:S01]  /*0a90*/  FSEL R27, R5, 1.875, P2 ;  /* 0x3ff00000051b7808 */ /* 0x000fe20001000000 */
[----:B------:R-:W-:Y:S01]  /*0aa0*/  DADD R2, R36, R36 ;  /* 0x0000000024027229 */ /* 0x000fe20000000024 */
[----:B------:R-:W-:Y:S01]  /*0ab0*/  FSEL R26, R4, RZ, P2 ;  /* 0x000000ff041a7208 */ /* 0x000fe20001000000 */
[C---:B------:R-:W-:Y:S01]  /*0ac0*/  DADD R22, R14.reuse, R14 ;  /* 0x000000000e167229 */ /* 0x040fe2000000000e */
[----:B------:R-:W0:Y:S01]  /*0ad0*/  MUFU.RCP64H R5, R27 ;  /* 0x0000001b00057308 */ /* 0x000e220000001800 */
[----:B------:R-:W-:Y:S01]  /*0ae0*/  IMAD.MOV.U32 R4, RZ, RZ, 0x1 ;  /* 0x00000001ff047424 */ /* 0x000fe200078e00ff */
[----:B------:R-:W-:Y:S03]  /*0af0*/  BSSY.RECONVERGENT B1, `(.L_x_2) ;  /* 0x0000020000017945 */ /* 0x000fe60003800200 */
[----:B------:R-:W-:Y:S02]  /*0b00*/  DADD R2, R14, -R2 ;  /* 0x000000000e027229 */ /* 0x000fe40000000802 */
[----:B------:R-:W-:-:S06]  /*0b10*/  DADD R32, R28, -R22 ;  /* 0x000000001c207229 */ /* 0x000fcc0000000816 */
[----:B------:R-:W-:Y:S02]  /*0b20*/  DADD R2, R40, R2 ;  /* 0x0000000028027229 */ /* 0x000fe40000000002 */
[----:B------:R-:W-:Y:S02]  /*0b30*/  DADD R32, R36, R32 ;  /* 0x0000000024207229 */ /* 0x000fe40000000020 */
[----:B0-----:R-:W-:-:S06]  /*0b40*/  DFMA R6, -R26, R4, 1 ;  /* 0x3ff000001a06742b */ /* 0x001fcc0000000104 */
[----:B------:R-:W-:Y:S02]  /*0b50*/  DSETP.GEU.AND P0, PT, |R32|, |R2|, PT ;  /* 0x400000022000722a */ /* 0x000fe40003f0e200 */
[----:B------:R-:W-:-:S04]  /*0b60*/  DFMA R6, R6, R6, R6 ;  /* 0x000000060606722b */ /* 0x000fc80000000006 */
[----:B------:R-:W-:Y:S02]  /*0b70*/  FSEL R8, R32, R2, !P0 ;  /* 0x0000000220087208 */ /* 0x000fe40004000000 */
[----:B------:R-:W-:Y:S02]  /*0b80*/  FSEL R9, R33, R3, !P0 ;  /* 0x0000000321097208 */ /* 0x000fe40004000000 */
[----:B------:R-:W-:Y:S02]  /*0b90*/  DFMA R6, R4, R6, R4 ;  /* 0x000000060406722b */ /* 0x000fe40000000004 */
[----:B------:R-:W-:Y:S02]  /*0ba0*/  DMUL R4, R32, R2 ;  /* 0x0000000220047228 */ /* 0x000fe40000000000 */
[----:B------:R-:W-:-:S04]  /*0bb0*/  DMUL R2, R8, 0.5 ;  /* 0x3fe0000008027828 */ /* 0x000fc80000000000 */
[----:B------:R-:W-:Y:S02]  /*0bc0*/  DFMA R8, -R26, R6, 1 ;  /* 0x3ff000001a08742b */ /* 0x000fe40000000106 */
[----:B------:R-:W-:-:S06]  /*0bd0*/  DSETP.GEU.AND P0, PT, R4, RZ, PT ;  /* 0x000000ff0400722a */ /* 0x000fcc0003f0e000 */
[----:B------:R-:W-:Y:S01]  /*0be0*/  DFMA R8, R6, R8, R6 ;  /* 0x000000080608722b */ /* 0x000fe20000000006 */
[----:B------:R-:W-:Y:S02]  /*0bf0*/  FSEL R6, R2, RZ, P0 ;  /* 0x000000ff02067208 */ /* 0x000fe40000000000 */
[----:B------:R-:W-:-:S04]  /*0c00*/  FSEL R7, R3, RZ, P0 ;  /* 0x000000ff03077208 */ /* 0x000fc80000000000 */
[----:B------:R-:W-:Y:S02]  /*0c10*/  FSETP.GEU.AND P1, PT, |R7|, 6.5827683646048100446e-37, PT ;  /* 0x036000000700780b */ /* 0x000fe40003f2e200 */
[----:B------:R-:W-:-:S08]  /*0c20*/  DMUL R64, R8, R6 ;  /* 0x0000000608407228 */ /* 0x000fd00000000000 */
[----:B------:R-:W-:-:S08]  /*0c30*/  DFMA R2, -R26, R64, R6 ;  /* 0x000000401a02722b */ /* 0x000fd00000000106 */
[----:B------:R-:W-:-:S10]  /*0c40*/  DFMA R64, R8, R2, R64 ;  /* 0x000000020840722b */ /* 0x000fd40000000040 */
[----:B------:R-:W-:-:S05]  /*0c50*/  FFMA R2, RZ, R27, R65 ;  /* 0x0000001bff027223 */ /* 0x000fca0000000041 */
[----:B------:R-:W-:-:S13]  /*0c60*/  FSETP.GT.AND P0, PT, |R2|, 1.469367938527859385e-39, PT ;  /* 0x001000000200780b */ /* 0x000fda0003f04200 */
[----:B------:R-:W-:Y:S05]  /*0c70*/  @P0 BRA P1, `(.L_x_3) ;  /* 0x00000000001c0947 */ /* 0x000fea0000800000 */
[----:B------:R-:W-:Y:S01]  /*0c80*/  IMAD.MOV.U32 R3, RZ, RZ, R7 ;  /* 0x000000ffff037224 */ /* 0x000fe200078e0007 */
[----:B------:R-:W-:Y:S01]  /*0c90*/  MOV R2, 0xcd0 ;  /* 0x00000cd000027802 */ /* 0x000fe20000000f00 */
[----:B------:R-:W-:Y:S02]  /*0ca0*/  IMAD.MOV.U32 R4, RZ, RZ, R26 ;  /* 0x000000ffff047224 */ /* 0x000fe400078e001a */
[----:B------:R-:W-:-:S07]  /*0cb0*/  IMAD.MOV.U32 R5, RZ, RZ, R27 ;  /* 0x000000ffff057224 */ /* 0x000fce00078e001b */
[----:B------:R-:W-:Y:S05]  /*0cc0*/  CALL.REL.NOINC `($__internal_0_$__cuda_sm20_div_rn_f64_full) ;  /* 0x000000f000d87944 */ /* 0x000fea0003c00000 */
[----:B------:R-:W-:Y:S01]  /*0cd0*/  MOV R64, R4 ;  /* 0x0000000400407202 */ /* 0x000fe20000000f00 */
[----:B------:R-:W-:-:S07]  /*0ce0*/  IMAD.MOV.U32 R65, RZ, RZ, R3 ;  /* 0x000000ffff417224 */ /* 0x000fce00078e0003 */
.L_x_3:
[----:B------:R-:W-:Y:S05]  /*0cf0*/  BSYNC.RECONVERGENT B1 ;  /* 0x0000000000017941 */ /* 0x000fea0003800200 */
.L_x_2:
[----:B------:R-:W0:Y:S01]  /*0d00*/  MUFU.RCP64H R3, R35 ;  /* 0x0000002300037308 */ /* 0x000e220000001800 */
[----:B------:R-:W-:Y:S01]  /*0d10*/  IMAD.MOV.U32 R2, RZ, RZ, 0x1 ;  /* 0x00000001ff027424 */ /* 0x000fe200078e00ff */
[----:B------:R-:W1:Y:S01]  /*0d20*/  LDCU.64 UR6, c[0x0][0x3f8] ;  /* 0x00007f00ff0677ac */ /* 0x000e620008000a00 */
[----:B------:R-:W-:Y:S04]  /*0d30*/  BSSY.RECONVERGENT B1, `(.L_x_4) ;  /* 0x0000017000017945 */ /* 0x000fe80003800200 */
[C---:B0-----:R-:W-:Y:S02]  /*0d40*/  DFMA R4, -R34.reuse, R2, 1 ;  /* 0x3ff000002204742b */ /* 0x041fe40000000102 */
[----:B-1----:R-:W-:-:S06]  /*0d50*/  DSETP.NEU.AND P0, PT, R34, UR6, PT ;  /* 0x0000000622007e2a */ /* 0x002fcc000bf0d000 */
[----:B------:R-:W-:Y:S01]  /*0d60*/  DFMA R4, R4, R4, R4 ;  /* 0x000000040404722b */ /* 0x000fe20000000004 */
[----:B------:R-:W-:Y:S02]  /*0d70*/  FSEL R6, R36, RZ, !P0 ;  /* 0x000000ff24067208 */ /* 0x000fe40004000000 */
[----:B------:R-:W-:-:S05]  /*0d80*/  FSEL R7, R37, RZ, !P0 ;  /* 0x000000ff25077208 */ /* 0x000fca0004000000 */
[----:B------:R-:W-:Y:S02]  /*0d90*/  DFMA R4, R2, R4, R2 ;  /* 0x000000040204722b */ /* 0x000fe40000000002 */
[----:B------:R-:W-:-:S06]  /*0da0*/  DADD R6, -R14, R6 ;  /* 0x000000000e067229 */ /* 0x000fcc0000000106 */
[----:B------:R-:W-:-:S04]  /*0db0*/  DFMA R2, -R34, R4, 1 ;  /* 0x3ff000002202742b */ /* 0x000fc80000000104 */
[----:B------:R-:W-:-:S04]  /*0dc0*/  FSETP.GEU.AND P1, PT, |R7|, 6.5827683646048100446e-37, PT ;  /* 0x036000000700780b */ /* 0x000fc80003f2e200 */
[----:B------:R-:W-:-:S08]  /*0dd0*/  DFMA R2, R4, R2, R4 ;  /* 0x000000020402722b */ /* 0x000fd00000000004 */
[----:B------:R-:W-:-:S08]  /*0de0*/  DMUL R4, R6, R2 ;  /* 0x0000000206047228 */ /* 0x000fd00000000000 */
[----:B------:R-:W-:-:S08]  /*0df0*/  DFMA R8, -R34, R4, R6 ;  /* 0x000000042208722b */ /* 0x000fd00000000106 */
[----:B------:R-:W-:-:S10]  /*0e00*/  DFMA R2, R2, R8, R4 ;  /* 0x000000080202722b */ /* 0x000fd40000000004 */
[----:B------:R-:W-:-:S05]  /*0e10*/  FFMA R4, RZ, R35, R3 ;  /* 0x00000023ff047223 */ /* 0x000fca0000000003 */
[----:B------:R-:W-:-:S13]  /*0e20*/  FSETP.GT.AND P0, PT, |R4|, 1.469367938527859385e-39, PT ;  /* 0x001000000400780b */ /* 0x000fda0003f04200 */
[----:B------:R-:W-:Y:S05]  /*0e30*/  @P0 BRA P1, `(.L_x_5) ;  /* 0x0000000000180947 */ /* 0x000fea0000800000 */
[----:B------:R-:W-:Y:S01]  /*0e40*/  IMAD.MOV.U32 R3, RZ, RZ, R7 ;  /* 0x000000ffff037224 */ /* 0x000fe200078e0007 */
[----:B------:R-:W-:Y:S01]  /*0e50*/  MOV R5, R35 ;  /* 0x0000002300057202 */ /* 0x000fe20000000f00 */
[----:B------:R-:W-:Y:S01]  /*0e60*/  IMAD.MOV.U32 R4, RZ, RZ, R34 ;  /* 0x000000ffff047224 */ /* 0x000fe200078e0022 */
[----:B------:R-:W-:-:S07]  /*0e70*/  MOV R2, 0xe90 ;  /* 0x00000e9000027802 */ /* 0x000fce0000000f00 */
[----:B------:R-:W-:Y:S05]  /*0e80*/  CALL.REL.NOINC `($__internal_0_$__cuda_sm20_div_rn_f64_full) ;  /* 0x000000f000687944 */ /* 0x000fea0003c00000 */
[----:B------:R-:W-:-:S07]  /*0e90*/  IMAD.MOV.U32 R2, RZ, RZ, R4 ;  /* 0x000000ffff027224 */ /* 0x000fce00078e0004 */
.L_x_5:
[----:B------:R-:W-:Y:S05]  /*0ea0*/  BSYNC.RECONVERGENT B1 ;  /* 0x0000000000017941 */ /* 0x000fea0003800200 */
.L_x_4:
[----:B------:R-:W0:Y:S01]  /*0eb0*/  MUFU.RCP64H R7, R27 ;  /* 0x0000001b00077308 */ /* 0x000e220000001800 */
[----:B------:R-:W-:Y:S01]  /*0ec0*/  DADD R4, R28, R28 ;  /* 0x000000001c047229 */ /* 0x000fe2000000001c */
[----:B------:R-:W-:Y:S01]  /*0ed0*/  IMAD.MOV.U32 R6, RZ, RZ, 0x1 ;  /* 0x00000001ff067424 */ /* 0x000fe200078e00ff */
[----:B------:R-:W-:Y:S01]  /*0ee0*/  BSSY.RECONVERGENT B1, `(.L_x_6) ;  /* 0x000001f000017945 */ /* 0x000fe20003800200 */
[----:B------:R-:W-:-:S05]  /*0ef0*/  DFMA R64, -R34, R64, R2 ;  /* 0x000000402240722b */ /* 0x000fca0000000102 */
[----:B------:R-:W-:Y:S02]  /*0f00*/  DADD R4, R14, -R4 ;  /* 0x000000000e047229 */ /* 0x000fe40000000804 */
[----:B0-----:R-:W-:-:S06]  /*0f10*/  DFMA R8, -R26, R6, 1 ;  /* 0x3ff000001a08742b */ /* 0x001fcc0000000106 */
[----:B------:R-:W-:Y:S02]  /*0f20*/  DADD R4, R38, R4 ;  /* 0x0000000026047229 */ /* 0x000fe40000000004 */
[----:B------:R-:W-:-:S06]  /*0f30*/  DFMA R8, R8, R8, R8 ;  /* 0x000000080808722b */ /* 0x000fcc0000000008 */
[----:B------:R-:W-:Y:S02]  /*0f40*/  DSETP.GEU.AND P0, PT, |R32|, |R4|, PT ;  /* 0x400000042000722a */ /* 0x000fe40003f0e200 */
[----:B------:R-:W-:-:S04]  /*0f50*/  DFMA R8, R6, R8, R6 ;  /* 0x000000080608722b */ /* 0x000fc80000000006 */
[----:B------:R-:W-:Y:S02]  /*0f60*/  FSEL R6, R32, R4, !P0 ;  /* 0x0000000420067208 */ /* 0x000fe40004000000 */
[----:B------:R-:W-:Y:S01]  /*0f70*/  FSEL R7, R33, R5, !P0 ;  /* 0x0000000521077208 */ /* 0x000fe20004000000 */
[----:B------:R-:W-:Y:S02]  /*0f80*/  DMUL R4, R32, R4 ;  /* 0x0000000420047228 */ /* 0x000fe40000000000 */
[----:B------:R-:W-:-:S03]  /*0f90*/  DFMA R10, -R26, R8, 1 ;  /* 0x3ff000001a0a742b */ /* 0x000fc60000000108 */
[----:B------:R-:W-:-:S03]  /*0fa0*/  DMUL R6, R6, 0.5 ;  /* 0x3fe0000006067828 */ /* 0x000fc60000000000 */
[----:B------:R-:W-:Y:S02]  /*0fb0*/  DSETP.GEU.AND P0, PT, R4, RZ, PT ;  /* 0x000000ff0400722a */ /* 0x000fe40003f0e000 */
[----:B------:R-:W-:-:S05]  /*0fc0*/  DFMA R10, R8, R10, R8 ;  /* 0x0000000a080a722b */ /* 0x000fca0000000008 */
        /* <DEDUP_REMOVED lines=14> */
[----:B------:R-:W-:Y:S02]  /*10b0*/  IMAD.MOV.U32 R32, RZ, RZ, R4 ;  /* 0x000000ffff207224 */ /* 0x000fe400078e0004 */
[----:B------:R-:W-:-:S07]  /*10c0*/  IMAD.MOV.U32 R33, RZ, RZ, R3 ;  /* 0x000000ffff217224 */ /* 0x000fce00078e0003 */
.L_x_7:
[----:B------:R-:W-:Y:S05]  /*10d0*/  BSYNC.RECONVERGENT B1 ;  /* 0x0000000000017941 */ /* 0x000fea0003800200 */
.L_x_6:
        /* <DEDUP_REMOVED lines=10> */
[----:B------:R-:W-:-:S06]  /*1180*/  DADD R6, R14, -R6 ;  /* 0x000000000e067229 */ /* 0x000fcc0000000806 */
        /* <DEDUP_REMOVED lines=15> */
.L_x_9:
[----:B------:R-:W-:Y:S05]  /*1280*/  BSYNC.RECONVERGENT B1 ;  /* 0x0000000000017941 */ /* 0x000fea0003800200 */
.L_x_8:
[C---:B------:R-:W-:Y:S01]  /*1290*/  VIADD R4, R24.reuse, 0x1 ;  /* 0x0000000118047836 */ /* 0x040fe20000000000 */
[C---:B------:R-:W-:Y:S01]  /*12a0*/  IADD3 R8, PT, PT, R24.reuse, -0x1, RZ ;  /* 0xffffffff18087810 */ /* 0x040fe20007ffe0ff */
[C---:B------:R-:W-:Y:S01]  /*12b0*/  VIADD R6, R24.reuse, 0x2 ;  /* 0x0000000218067836 */ /* 0x040fe20000000000 */
[----:B------:R-:W0:Y:S01]  /*12c0*/  LDC.64 R34, c[0x0][0x388] ;  /* 0x0000e200ff227b82 */ /* 0x000e220000000a00 */
[----:B------:R-:W-:Y:S01]  /*12d0*/  VIADD R10, R24, 0xfffffffe ;  /* 0xfffffffe180a7836 */ /* 0x000fe20000000000 */
[----:B------:R-:W1:Y:S01]  /*12e0*/  LDCU UR6, c[0x0][0x3e8] ;  /* 0x00007d00ff0677ac */ /* 0x000e620008000800 */
[----:B------:R-:W2:Y:S01]  /*12f0*/  I2F.F64 R4, R4 ;  /* 0x0000000400047312 */ /* 0x000ea20000201c00 */
[----:B------:R-:W-:-:S04]  /*1300*/  IMAD.MOV.U32 R12, RZ, RZ, RZ ;  /* 0x000000ffff0c7224 */ /* 0x000fc800078e00ff */
[----:B------:R-:W3:Y:S03]  /*1310*/  LDC.64 R60, c[0x0][0x3c8] ;  /* 0x0000f200ff3c7b82 */ /* 0x000ee60000000a00 */
[----:B------:R-:W4:Y:S05]  /*1320*/  I2F.F64 R6, R6 ;  /* 0x0000000600067312 */ /* 0x000f2a0000201c00 */
[----:B------:R-:W1:Y:S01]  /*1330*/  LDC.64 R58, c[0x0][0x3d0] ;  /* 0x0000f400ff3a7b82 */ /* 0x000e620000000a00 */
[----:B--2---:R-:W-:Y:S01]  /*1340*/  DSETP.MAX.AND P0, P2, RZ, R4, PT ;  /* 0x00000004ff00722a */ /* 0x004fe20003a0f000 */
[----:B------:R-:W-:Y:S01]  /*1350*/  IMAD.MOV.U32 R13, RZ, RZ, R4 ;  /* 0x000000ffff0d7224 */ /* 0x000fe200078e0004 */
[----:B------:R-:W2:Y:S01]  /*1360*/  I2F.F64 R10, R10 ;  /* 0x0000000a000a7312 */ /* 0x000ea20000201c00 */
[----:B------:R-:W-:Y:S01]  /*1370*/  MOV R4, RZ ;  /* 0x000000ff00047202 */ /* 0x000fe20000000f00 */
[----:B----4-:R-:W-:Y:S01]  /*1380*/  DSETP.MAX.AND P3, P4, RZ, R6, PT ;  /* 0x00000006ff00722a */ /* 0x010fe20003c6f000 */
[----:B------:R-:W-:-:S05]  /*1390*/  IMAD.MOV.U32 R27, RZ, RZ, R7 ;  /* 0x000000ffff1b7224 */ /* 0x000fca00078e0007 */
[----:B------:R-:W4:Y:S01]  /*13a0*/  I2F.F64 R8, R8 ;  /* 0x0000000800087312 */ /* 0x000f220000201c00 */
[C---:B------:R-:W-:Y:S01]  /*13b0*/  FSEL R7, R4.reuse, R5, P0 ;  /* 0x0000000504077208 */ /* 0x040fe20000000000 */
[----:B------:R-:W-:Y:S01]  /*13c0*/  IMAD.MOV.U32 R25, RZ, RZ, R6 ;  /* 0x000000ffff197224 */ /* 0x000fe200078e0006 */
[----:B------:R-:W-:Y:S01]  /*13d0*/  SEL R4, R4, R13, P0 ;  /* 0x0000000d04047207 */ /* 0x000fe20000000000 */
[----:B------:R-:W-:Y:S01]  /*13e0*/  IMAD.MOV.U32 R6, RZ, RZ, RZ ;  /* 0x000000ffff067224 */ /* 0x000fe200078e00ff */
[----:B------:R-:W-:Y:S01]  /*13f0*/  @P2 LOP3.LUT R7, R5, 0x80000, RZ, 0xfc, !PT ;  /* 0x0008000005072812 */ /* 0x000fe200078efcff */
[----:B---3--:R-:W-:Y:S01]  /*1400*/  IMAD.WIDE R60, R0, 0x8, R60 ;  /* 0x00000008003c7825 */ /* 0x008fe200078e023c */
[----:B--2---:R-:W-:Y:S02]  /*1410*/  DSETP.MAX.AND P2, P0, RZ, R10, PT ;  /* 0x0000000aff00722a */ /* 0x004fe4000384f000 */
[----:B------:R-:W-:Y:S01]  /*1420*/  MOV R5, R7 ;  /* 0x0000000700057202 */ /* 0x000fe20000000f00 */
[----:B------:R-:W-:Y:S01]  /*1430*/  IMAD.MOV.U32 R24, RZ, RZ, R10 ;  /* 0x000000ffff187224 */ /* 0x000fe200078e000a */
[----:B------:R-:W-:Y:S01]  /*1440*/  SEL R6, R6, R25, P3 ;  /* 0x0000001906067207 */ /* 0x000fe20001800000 */
[----:B------:R-:W-:Y:S01]  /*1450*/  IMAD.MOV.U32 R25, RZ, RZ, R11 ;  /* 0x000000ffff197224 */ /* 0x000fe200078e000b */
[----:B------:R-:W5:Y:S01]  /*1460*/  LDG.E.64 R60, desc[UR4][R60.64] ;  /* 0x000000043c3c7981 */ /* 0x000f62000c1e1b00 */
[----:B-1----:R-:W-:Y:S01]  /*1470*/  IMAD.WIDE R58, R0, 0x8, R58 ;  /* 0x00000008003a7825 */ /* 0x002fe200078e023a */
[----:B----4-:R-:W-:-:S02]  /*1480*/  DSETP.MAX.AND P5, P1, RZ, R8, PT ;  /* 0x00000008ff00722a */ /* 0x010fc400039af000 */
[----:B------:R-:W-:Y:S01]  /*1490*/  DSETP.GT.AND P6, PT, R4, R30, PT ;  /* 0x0000001e0400722a */ /* 0x000fe20003fc4000 */
[----:B------:R-:W-:Y:S02]  /*14a0*/  IMAD.MOV.U32 R29, RZ, RZ, R8 ;  /* 0x000000ffff1d7224 */ /* 0x000fe400078e0008 */
[----:B------:R-:W-:Y:S01]  /*14b0*/  IMAD.MOV.U32 R8, RZ, RZ, RZ ;  /* 0x000000ffff087224 */ /* 0x000fe200078e00ff */
[----:B------:R-:W5:Y:S02]  /*14c0*/  LDG.E.64 R58, desc[UR4][R58.64] ;  /* 0x000000043a3a7981 */ /* 0x000f64000c1e1b00 */
[----:B------:R-:W-:Y:S02]  /*14d0*/  FSEL R10, R30, R4, P6 ;  /* 0x000000041e0a7208 */ /* 0x000fe40003000000 */
[----:B------:R-:W-:Y:S02]  /*14e0*/  FSEL R11, R31, R5, P6 ;  /* 0x000000051f0b7208 */ /* 0x000fe40003000000 */
[----:B------:R-:W-:-:S02]  /*14f0*/  CS2R R4, SRZ ;  /* 0x0000000000047805 */ /* 0x000fc4000001ff00 */
[----:B------:R-:W-:Y:S02]  /*1500*/  FSEL R7, R8, R27, P3 ;  /* 0x0000001b08077208 */ /* 0x000fe40001800000 */
[----:B------:R-:W-:Y:S01]  /*1510*/  @P4 LOP3.LUT R7, R27, 0x80000, RZ, 0xfc, !PT ;  /* 0x000800001b074812 */ /* 0x000fe200078efcff */
[----:B------:R-:W1:Y:S01]  /*1520*/  F2I.F64.TRUNC R10, R10 ;  /* 0x0000000a000a7311 */ /* 0x000e62000030d100 */
[----:B------:R-:W-:Y:S02]  /*1530*/  FSEL R27, R12, R25, P2 ;  /* 0x000000190c1b7208 */ /* 0x000fe40001000000 */
[----:B------:R-:W-:Y:S02]  /*1540*/  FSEL R13, R4, R9, P5 ;  /* 0x00000009040d7208 */ /* 0x000fe40002800000 */
[----:B------:R-:W-:Y:S01]  /*1550*/  @P0 LOP3.LUT R27, R25, 0x80000, RZ, 0xfc, !PT ;  /* 0x00080000191b0812 */ /* 0x000fe200078efcff */
[----:B------:R-:W-:Y:S01]  /*1560*/  DSETP.GT.AND P3, PT, R6, R30, PT ;  /* 0x0000001e0600722a */ /* 0x000fe20003f64000 */
[----:B------:R-:W-:-:S02]  /*1570*/  @P1 LOP3.LUT R13, R9, 0x80000, RZ, 0xfc, !PT ;  /* 0x00080000090d1812 */ /* 0x000fc400078efcff */
[----:B------:R-:W-:Y:S01]  /*1580*/  SEL R4, R5, R24, P2 ;  /* 0x0000001805047207 */ /* 0x000fe20001000000 */
[----:B------:R-:W-:Y:S01]  /*1590*/  IMAD.MOV.U32 R5, RZ, RZ, R27 ;  /* 0x000000ffff057224 */ /* 0x000fe200078e001b */
[----:B------:R-:W-:Y:S01]  /*15a0*/  SEL R8, R8, R29, P5 ;  /* 0x0000001d08087207 */ /* 0x000fe20002800000 */
[----:B------:R-:W-:Y:S01]  /*15b0*/  IMAD.MOV.U32 R9, RZ, RZ, R13 ;  /* 0x000000ffff097224 */ /* 0x000fe200078e000d */
[C---:B------:R-:W-:Y:S02]  /*15c0*/  FSEL R6, R30.reuse, R6, P3 ;  /* 0x000000061e067208 */ /* 0x040fe40001800000 */
[----:B------:R-:W-:Y:S01]  /*15d0*/  FSEL R7, R31, R7, P3 ;  /* 0x000000071f077208 */ /* 0x000fe20001800000 */
[--C-:B------:R-:W-:Y:S01]  /*15e0*/  DSETP.GT.AND P1, PT, R4, R30.reuse, PT ;  /* 0x0000001e0400722a */ /* 0x100fe20003f24000 */
[----:B-1----:R-:W-:Y:S01]  /*15f0*/  IMAD R27, R21, UR6, R10 ;  /* 0x00000006151b7c24 */ /* 0x002fe2000f8e020a */
[----:B------:R-:W-:Y:S01]  /*1600*/  DSETP.GT.AND P0, PT, R8, R30, PT ;  /* 0x0000001e0800722a */ /* 0x000fe20003f04000 */
[----:B------:R-:W1:Y:S02]  /*1610*/  F2I.F64.TRUNC R6, R6 ;  /* 0x0000000600067311 */ /* 0x000e64000030d100 */
[----:B0-----:R-:W-:Y:S01]  /*1620*/  IMAD.WIDE R26, R27, 0x8, R34 ;  /* 0x000000081b1a7825 */ /* 0x001fe200078e0222 */
[----:B------:R-:W-:-:S02]  /*1630*/  FSEL R12, R30, R4, P1 ;  /* 0x000000041e0c7208 */ /* 0x000fc40000800000 */
[----:B------:R-:W-:Y:S02]  /*1640*/  FSEL R4, R30, R8, P0 ;  /* 0x000000081e047208 */ /* 0x000fe40000000000 */
[C---:B------:R-:W-:Y:S01]  /*1650*/  FSEL R13, R31.reuse, R5, P1 ;  /* 0x000000051f0d7208 */ /* 0x040fe20000800000 */
[----:B------:R-:W5:Y:S01]  /*1660*/  LDG.E.64 R26, desc[UR4][R26.64] ;  /* 0x000000041a1a7981 */ /* 0x000f62000c1e1b00 */
[----:B------:R-:W-:Y:S02]  /*1670*/  FSEL R5, R31, R9, P0 ;  /* 0x000000091f057208 */ /* 0x000fe40000000000 */
[----:B------:R-:W0:Y:S01]  /*1680*/  F2I.F64.TRUNC R12, R12 ;  /* 0x0000000c000c7311 */ /* 0x000e22000030d100 */
[----:B-1----:R-:W-:-:S07]  /*1690*/  IMAD R7, R21, UR6, R6 ;  /* 0x0000000615077c24 */ /* 0x002fce000f8e0206 */
[----:B------:R-:W1:Y:S01]  /*16a0*/  F2I.F64.TRUNC R4, R4 ;  /* 0x0000000400047311 */ /* 0x000e62000030d100 */
[----:B0-----:R-:W-:-:S04]  /*16b0*/  IMAD R29, R21, UR6, R12 ;  /* 0x00000006151d7c24 */ /* 0x001fc8000f8e020c */
[----:B------:R-:W-:-:S04]  /*16c0*/  IMAD.WIDE R28, R29, 0x8, R34 ;  /* 0x000000081d1c7825 */ /* 0x000fc800078e0222 */
[----:B-1----:R-:W-:Y:S01]  /*16d0*/  IMAD R25, R21, UR6, R4 ;  /* 0x0000000615197c24 */ /* 0x002fe2000f8e0204 */
[----:B------:R-:W0:Y:S01]  /*16e0*/  LDCU.64 UR6, c[0x0][0x400] ;  /* 0x00008000ff0677ac */ /* 0x000e220008000a00 */
[----:B------:R-:W5:Y:S02]  /*16f0*/  LDG.E.64 R28, desc[UR4][R28.64] ;  /* 0x000000041c1c7981 */ /* 0x000f64000c1e1b00 */
[----:B------:R-:W-:-:S04]  /*1700*/  IMAD.WIDE R24, R25, 0x8, R34 ;  /* 0x0000000819187825 */ /* 0x000fc800078e0222 */
[----:B------:R-:W-:Y:S02]  /*1710*/  IMAD.WIDE R34, R7, 0x8, R34 ;  /* 0x0000000807227825 */ /* 0x000fe400078e0222 */
[----:B------:R-:W5:Y:S04]  /*1720*/  LDG.E.64 R24, desc[UR4][R24.64] ;  /* 0x0000000418187981 */ /* 0x000f68000c1e1b00 */
[----:B------:R-:W5:Y:S01]  /*1730*/  LDG.E.64 R34, desc[UR4][R34.64] ;  /* 0x0000000422227981 */ /* 0x000f62000c1e1b00 */
[----:B0-----:R-:W-:Y:S01]  /*1740*/  DADD R4, -RZ, |UR6| ;  /* 0x40000006ff047e29 */ /* 0x001fe20008000100 */
[----:B------:R-:W-:Y:S01]  /*1750*/  BSSY.RECONVERGENT B0, `(.L_x_10) ;  /* 0x0000006000007945 */ /* 0x000fe20003800200 */
[----:B------:R-:W-:Y:S01]  /*1760*/  DFMA R62, R62, R32, R2 ;  /* 0x000000203e3e722b */ /* 0x000fe20000000002 */
[----:B------:R-:W-:-:S07]  /*1770*/  MOV R32, 0x17b0 ;  /* 0x000017b000207802 */ /* 0x000fce0000000f00 */
[----:B------:R-:W-:Y:S01]  /*1780*/  MOV R2, R4 ;  /* 0x0000000400027202 */ /* 0x000fe20000000f00 */
[----:B------:R-:W-:-:S07]  /*1790*/  IMAD.MOV.U32 R33, RZ, RZ, R5 ;  /* 0x000000ffff217224 */ /* 0x000fce00078e0005 */
[----:B-----5:R-:W-:Y:S05]  /*17a0*/  CALL.REL.NOINC `($_Z23surface_redistance_stepPdPKdS1_S1_S1_S1_S1_S1_S1_S1_S1_S1_S1_iiidddi$__internal_accurate_pow) ;  /* 0x000000f000587944 */ /* 0x020fea0003c00000 */
[----:B------:R-:W-:Y:S05]  /*17b0*/  BSYNC.RECONVERGENT B0 ;  /* 0x0000000000007941 */ /* 0x000fea0003800200 */
.L_x_10:
        /* <DEDUP_REMOVED lines=13> */
[----:B------:R-:W-:Y:S02]  /*1890*/  @!P0 IMAD.MOV.U32 R4, RZ, RZ, 0x0 ;  /* 0x00000000ff048424 */ /* 0x000fe400078e00ff */
[----:B------:R-:W-:-:S07]  /*18a0*/  @!P0 IMAD.MOV.U32 R5, RZ, RZ, 0x7ff00000 ;  /* 0x7ff00000ff058424 */ /* 0x000fce00078e00ff */
.L_x_11:
[----:B------:R-:W-:Y:S01]  /*18b0*/  FSEL R31, R5, 1.875, P2 ;  /* 0x3ff00000051f7808 */ /* 0x000fe20001000000 */
[----:B------:R-:W-:Y:S01]  /*18c0*/  DADD R2, R26, R26 ;  /* 0x000000001a027229 */ /* 0x000fe2000000001a */
[----:B------:R-:W-:Y:S01]  /*18d0*/  FSEL R30, R4, RZ, P2 ;  /* 0x000000ff041e7208 */ /* 0x000fe20001000000 */
[----:B------:R-:W-:Y:S01]  /*18e0*/  DADD R22, R24, -R22 ;  /* 0x0000000018167229 */ /* 0x000fe20000000816 */
[----:B------:R-:W0:Y:S01]  /*18f0*/  MUFU.RCP64H R5, R31 ;  /* 0x0000001f00057308 */ /* 0x000e220000001800 */
[----:B------:R-:W-:Y:S01]  /*1900*/  MOV R4, 0x1 ;  /* 0x0000000100047802 */ /* 0x000fe20000000f00 */
[----:B------:R-:W-:Y:S03]  /*1910*/  BSSY.RECONVERGENT B1, `(.L_x_12) ;  /* 0x000001f000017945 */ /* 0x000fe60003800200 */
[----:B------:R-:W-:Y:S02]  /*1920*/  DADD R2, R14, -R2 ;  /* 0x000000000e027229 */ /* 0x000fe40000000802 */
[----:B------:R-:W-:-:S06]  /*1930*/  DADD R22, R26, R22 ;  /* 0x000000001a167229 */ /* 0x000fcc0000000016 */
        /* <DEDUP_REMOVED lines=26> */
[----:B------:R-:W-:Y:S01]  /*1ae0*/  IMAD.MOV.U32 R32, RZ, RZ, R4 ;  /* 0x000000ffff207224 */ /* 0x000fe200078e0004 */
[----:B------:R-:W-:-:S07]  /*1af0*/  MOV R33, R3 ;  /* 0x0000000300217202 */ /* 0x000fce0000000f00 */
.L_x_13:
[----:B------:R-:W-:Y:S05]  /*1b00*/  BSYNC.RECONVERGENT B1 ;  /* 0x0000000000017941 */ /* 0x000fea0003800200 */
.L_x_12:
        /* <DEDUP_REMOVED lines=25> */
[----:B------:R-:W-:-:S07]  /*1ca0*/  MOV R2, R4 ;  /* 0x0000000400027202 */ /* 0x000fce0000000f00 */
.L_x_15:
[----:B------:R-:W-:Y:S05]  /*1cb0*/  BSYNC.RECONVERGENT B1 ;  /* 0x0000000000017941 */ /* 0x000fea0003800200 */
.L_x_14:
        /* <DEDUP_REMOVED lines=34> */
.L_x_17:
[----:B------:R-:W-:Y:S05]  /*1ee0*/  BSYNC.RECONVERGENT B1 ;  /* 0x0000000000017941 */ /* 0x000fea0003800200 */
.L_x_16:
        /* <DEDUP_REMOVED lines=26> */
.L_x_19:
[----:B------:R-:W-:Y:S05]  /*2090*/  BSYNC.RECONVERGENT B1 ;  /* 0x0000000000017941 */ /* 0x000fea0003800200 */
.L_x_18:
[C---:B------:R-:W-:Y:S01]  /*20a0*/  VIADD R4, R20.reuse, 0x1 ;  /* 0x0000000114047836 */ /* 0x040fe20000000000 */
[C---:B------:R-:W-:Y:S01]  /*20b0*/  IADD3 R10, PT, PT, R20.reuse, -0x2, RZ ;  /* 0xfffffffe140a7810 */ /* 0x040fe20007ffe0ff */
[C---:B------:R-:W-:Y:S01]  /*20c0*/  VIADD R6, R20.reuse, 0x2 ;  /* 0x0000000214067836 */ /* 0x040fe20000000000 */
[----:B------:R-:W0:Y:S01]  /*20d0*/  LDCU.64 UR6, c[0x0][0x3e8] ;  /* 0x00007d00ff0677ac */ /* 0x000e220008000a00 */
[----:B------:R-:W-:Y:S01]  /*20e0*/  VIADD R8, R20, 0xffffffff ;  /* 0xffffffff14087836 */ /* 0x000fe20000000000 */
[----:B------:R-:W1:Y:S01]  /*20f0*/  LDC.64 R56, c[0x0][0x3d8] ;  /* 0x0000f600ff387b82 */ /* 0x000e620000000a00 */
[----:B------:R-:W2:Y:S08]  /*2100*/  I2F.F64.U32 R4, R4 ;  /* 0x0000000400047312 */ /* 0x000eb00000201800 */
[----:B------:R-:W3:Y:S01]  /*2110*/  I2F.F64.U32 R6, R6 ;  /* 0x0000000600067312 */ /* 0x000ee20000201800 */
[----:B--2---:R-:W-:-:S07]  /*2120*/  DSETP.MAX.AND P2, P5, RZ, R4, PT ;  /* 0x00000004ff00722a */ /* 0x004fce0003d4f000 */
[----:B------:R-:W2:Y:S01]  /*2130*/  I2F.F64 R10, R10 ;  /* 0x0000000a000a7312 */ /* 0x000ea20000201c00 */
[----:B------:R-:W-:Y:S02]  /*2140*/  IMAD.MOV.U32 R13, RZ, RZ, R4 ;  /* 0x000000ffff0d7224 */ /* 0x000fe400078e0004 */
[----:B------:R-:W-:Y:S01]  /*2150*/  IMAD.MOV.U32 R12, RZ, RZ, R5 ;  /* 0x000000ffff0c7224 */ /* 0x000fe200078e0005 */
[----:B------:R-:W-:Y:S01]  /*2160*/  CS2R R4, SRZ ;  /* 0x0000000000047805 */ /* 0x000fe2000001ff00 */
[----:B---3--:R-:W-:-:S03]  /*2170*/  DSETP.MAX.AND P6, P4, RZ, R6, PT ;  /* 0x00000006ff00722a */ /* 0x008fc60003ccf000 */
[----:B------:R-:W3:Y:S01]  /*2180*/  I2F.F64 R8, R8 ;  /* 0x0000000800087312 */ /* 0x000ee20000201c00 */
[----:B------:R-:W-:Y:S01]  /*2190*/  IMAD.MOV.U32 R21, RZ, RZ, R6 ;  /* 0x000000ffff157224 */ /* 0x000fe200078e0006 */
[----:B------:R-:W-:Y:S01]  /*21a0*/  FSEL R5, R5, R12, P2 ;  /* 0x0000000c05057208 */ /* 0x000fe20001000000 */
[----:B------:R-:W-:Y:S01]  /*21b0*/  IMAD.MOV.U32 R20, RZ, RZ, R7 ;  /* 0x000000ffff147224 */ /* 0x000fe200078e0007 */
[----:B------:R-:W-:Y:S02]  /*21c0*/  SEL R4, R4, R13, P2 ;  /* 0x0000000d04047207 */ /* 0x000fe40001000000 */
[----:B------:R-:W-:Y:S02]  /*21d0*/  CS2R R6, SRZ ;  /* 0x0000000000067805 */ /* 0x000fe4000001ff00 */
[----:B------:R-:W-:Y:S01]  /*21e0*/  @P5 LOP3.LUT R5, R12, 0x80000, RZ, 0xfc, !PT ;  /* 0x000800000c055812 */ /* 0x000fe200078efcff */
[----:B--2---:R-:W-:Y:S01]  /*21f0*/  DSETP.MAX.AND P3, P2, RZ, R10, PT ;  /* 0x0000000aff00722a */ /* 0x004fe20003a6f000 */
[----:B------:R-:W-:-:S02]  /*2200*/  IMAD.MOV.U32 R24, RZ, RZ, R11 ;  /* 0x000000ffff187224 */ /* 0x000fc400078e000b */
[----:B------:R-:W-:Y:S02]  /*2210*/  FSEL R7, R7, R20, P6 ;  /* 0x0000001407077208 */ /* 0x000fe40003000000 */
[----:B------:R-:W-:Y:S01]  /*2220*/  DSETP.GT.AND P5, PT, R4, R16, PT ;  /* 0x000000100400722a */ /* 0x000fe20003fa4000 */
[----:B------:R-:W-:Y:S01]  /*2230*/  SEL R6, R6, R21, P6 ;  /* 0x0000001506067207 */ /* 0x000fe20003000000 */
[----:B---3--:R-:W-:Y:S01]  /*2240*/  DSETP.MAX.AND P0, P1, RZ, R8, PT ;  /* 0x00000008ff00722a */ /* 0x008fe2000390f000 */
[----:B------:R-:W-:Y:S01]  /*2250*/  MOV R25, R8 ;  /* 0x0000000800197202 */ /* 0x000fe20000000f00 */
[----:B------:R-:W-:Y:S02]  /*2260*/  IMAD.MOV.U32 R27, RZ, RZ, R9 ;  /* 0x000000ffff1b7224 */ /* 0x000fe400078e0009 */
[----:B------:R-:W-:Y:S01]  /*2270*/  FSEL R11, R17, R5, P5 ;  /* 0x00000005110b7208 */ /* 0x000fe20002800000 */
[----:B------:R-:W-:Y:S01]  /*2280*/  IMAD.MOV.U32 R9, RZ, RZ, R10 ;  /* 0x000000ffff097224 */ /* 0x000fe200078e000a */
[----:B------:R-:W-:Y:S01]  /*2290*/  FSEL R10, R16, R4, P5 ;  /* 0x00000004100a7208 */ /* 0x000fe20002800000 */
[----:B------:R-:W-:Y:S01]  /*22a0*/  IMAD.MOV.U32 R8, RZ, RZ, RZ ;  /* 0x000000ffff087224 */ /* 0x000fe200078e00ff */
[----:B------:R-:W-:Y:S01]  /*22b0*/  @P4 LOP3.LUT R7, R20, 0x80000, RZ, 0xfc, !PT ;  /* 0x0008000014074812 */ /* 0x000fe200078efcff */
[----:B------:R-:W-:Y:S01]  /*22c0*/  IMAD.MOV.U32 R4, RZ, RZ, RZ ;  /* 0x000000ffff047224 */ /* 0x000fe200078e00ff */
[----:B------:R2:W0:Y:S01]  /*22d0*/  F2I.F64.TRUNC R12, R10 ;  /* 0x0000000a000c7311 */ /* 0x000422000030d100 */
[----:B------:R-:W3:Y:S01]  /*22e0*/  LDC.64 R20, c[0x0][0x388] ;  /* 0x0000e200ff147b82 */ /* 0x000ee20000000a00 */
[----:B------:R-:W-:-:S02]  /*22f0*/  SEL R8, R8, R9, P3 ;  /* 0x0000000908087207 */ /* 0x000fc40001800000 */
[----:B------:R-:W-:Y:S02]  /*2300*/  MOV R9, RZ ;  /* 0x000000ff00097202 */ /* 0x000fe40000000f00 */
[----:B------:R-:W-:Y:S02]  /*2310*/  FSEL R5, R4, R27, P0 ;  /* 0x0000001b04057208 */ /* 0x000fe40000000000 */
[----:B------:R-:W-:Y:S01]  /*2320*/  FSEL R9, R9, R24, P3 ;  /* 0x0000001809097208 */ /* 0x000fe20001800000 */
[----:B------:R-:W-:Y:S01]  /*2330*/  DSETP.GT.AND P3, PT, R6, R16, PT ;  /* 0x000000100600722a */ /* 0x000fe20003f64000 */
[----:B------:R-:W-:Y:S02]  /*2340*/  @P2 LOP3.LUT R9, R24, 0x80000, RZ, 0xfc, !PT ;  /* 0x0008000018092812 */ /* 0x000fe400078efcff */
[----:B------:R-:W-:Y:S02]  /*2350*/  SEL R4, R4, R25, P0 ;  /* 0x0000001904047207 */ /* 0x000fe40000000000 */
[----:B------:R-:W-:-:S02]  /*2360*/  @P1 LOP3.LUT R5, R27, 0x80000, RZ, 0xfc, !PT ;  /* 0x000800001b051812 */ /* 0x000fc400078efcff */
[--C-:B------:R-:W-:Y:S01]  /*2370*/  DSETP.GT.AND P2, PT, R8, R16.reuse, PT ;  /* 0x000000100800722a */ /* 0x100fe20003f44000 */
[----:B------:R-:W-:Y:S02]  /*2380*/  FSEL R6, R16, R6, P3 ;  /* 0x0000000610067208 */ /* 0x000fe40001800000 */
[C---:B------:R-:W-:Y:S01]  /*2390*/  FSEL R7, R17.reuse, R7, P3 ;  /* 0x0000000711077208 */ /* 0x040fe20001800000 */
[----:B------:R-:W-:Y:S02]  /*23a0*/  DSETP.GT.AND P0, PT, R4, R16, PT ;  /* 0x000000100400722a */ /* 0x000fe40003f04000 */
[----:B--2---:R-:W-:Y:S01]  /*23b0*/  FSEL R11, R17, R9, P2 ;  /* 0x00000009110b7208 */ /* 0x004fe20001000000 */
[----:B0-----:R-:W-:Y:S01]  /*23c0*/  IMAD R9, R12, UR7, R19 ;  /* 0x000000070c097c24 */ /* 0x001fe2000f8e0213 */
[C---:B------:R-:W-:Y:S01]  /*23d0*/  FSEL R10, R16.reuse, R8, P2 ;  /* 0x00000008100a7208 */ /* 0x040fe20001000000 */
[----:B------:R0:W2:Y:S01]  /*23e0*/  F2I.F64.TRUNC R24, R6 ;  /* 0x0000000600187311 */ /* 0x0000a2000030d100 */
[----:B------:R-:W-:Y:S01]  /*23f0*/  FSEL R8, R16, R4, P0 ;  /* 0x0000000410087208 */ /* 0x000fe20000000000 */
[----:B------:R-:W-:Y:S01]  /*2400*/  IMAD R13, R9, UR6, R18 ;  /* 0x00000006090d7c24 */ /* 0x000fe2000f8e0212 */
[----:B------:R-:W-:-:S03]  /*2410*/  FSEL R9, R17, R5, P0 ;  /* 0x0000000511097208 */ /* 0x000fc60000000000 */
[----:B---3--:R-:W-:Y:S02]  /*2420*/  IMAD.WIDE R16, R13, 0x8, R20 ;  /* 0x000000080d107825 */ /* 0x008fe400078e0214 */
[----:B------:R-:W3:Y:S01]  /*2430*/  F2I.F64.TRUNC R10, R10 ;  /* 0x0000000a000a7311 */ /* 0x000ee2000030d100 */
[----:B0-----:R-:W0:Y:S03]  /*2440*/  LDC.64 R6, c[0x0][0x3e0] ;  /* 0x0000f800ff067b82 */ /* 0x001e260000000a00 */
[----:B------:R-:W4:Y:S04]  /*2450*/  LDG.E.64 R16, desc[UR4][R16.64] ;  /* 0x0000000410107981 */ /* 0x000f28000c1e1b00 */
[----:B------:R-:W1:Y:S01]  /*2460*/  F2I.F64.TRUNC R8, R8 ;  /* 0x0000000800087311 */ /* 0x000e62000030d100 */
[----:B--2---:R-:W-:-:S04]  /*2470*/  IMAD R5, R24, UR7, R19 ;  /* 0x0000000718057c24 */ /* 0x004fc8000f8e0213 */
[----:B------:R-:W-:Y:S02]  /*2480*/  IMAD R5, R5, UR6, R18 ;  /* 0x0000000605057c24 */ /* 0x000fe4000f8e0212 */
[----:B---3--:R-:W-:Y:S02]  /*2490*/  IMAD R11, R10, UR7, R19 ;  /* 0x000000070a0b7c24 */ /* 0x008fe4000f8e0213 */
[----:B------:R-:W-:-:S04]  /*24a0*/  IMAD.WIDE R4, R5, 0x8, R20 ;  /* 0x0000000805047825 */ /* 0x000fc800078e0214 */
[----:B-1----:R-:W-:Y:S02]  /*24b0*/  IMAD R19, R8, UR7, R19 ;  /* 0x0000000708137c24 */ /* 0x002fe4000f8e0213 */
[----:B------:R-:W2:Y:S01]  /*24c0*/  LDG.E.64 R4, desc[UR4][R4.64] ;  /* 0x0000000404047981 */ /* 0x000ea2000c1e1b00 */
[--C-:B------:R-:W-:Y:S02]  /*24d0*/  IMAD R25, R11, UR6, R18.reuse ;  /* 0x000000060b197c24 */ /* 0x100fe4000f8e0212 */
[----:B------:R-:W-:Y:S01]  /*24e0*/  IMAD R11, R19, UR6, R18 ;  /* 0x00000006130b7c24 */ /* 0x000fe2000f8e0212 */
[----:B------:R-:W1:Y:S01]  /*24f0*/  LDCU.64 UR6, c[0x0][0x408] ;  /* 0x00008100ff0677ac */ /* 0x000e620008000a00 */
[----:B------:R-:W-:-:S04]  /*2500*/  IMAD.WIDE R24, R25, 0x8, R20 ;  /* 0x0000000819187825 */ /* 0x000fc800078e0214 */
[C---:B------:R-:W-:Y:S02]  /*2510*/  IMAD.WIDE R56, R0.reuse, 0x8, R56 ;  /* 0x0000000800387825 */ /* 0x040fe400078e0238 */
[----:B------:R-:W5:Y:S02]  /*2520*/  LDG.E.64 R24, desc[UR4][R24.64] ;  /* 0x0000000418187981 */ /* 0x000f64000c1e1b00 */
[----:B0-----:R-:W-:Y:S02]  /*2530*/  IMAD.WIDE R18, R0, 0x8, R6 ;  /* 0x0000000800127825 */ /* 0x001fe400078e0206 */
[----:B------:R-:W5:Y:S02]  /*2540*/  LDG.E.64 R56, desc[UR4][R56.64] ;  /* 0x0000000438387981 */ /* 0x000f64000c1e1b00 */
[----:B------:R-:W-:Y:S02]  /*2550*/  IMAD.WIDE R20, R11, 0x8, R20 ;  /* 0x000000080b147825 */ /* 0x000fe400078e0214 */
[----:B------:R-:W5:Y:S04]  /*2560*/  LDG.E.64 R18, desc[UR4][R18.64] ;  /* 0x0000000412127981 */ /* 0x000f68000c1e1b00 */
[----:B------:R-:W5:Y:S01]  /*2570*/  LDG.E.64 R20, desc[UR4][R20.64] ;  /* 0x0000000414147981 */ /* 0x000f62000c1e1b00 */
[----:B-1----:R-:W-:Y:S01]  /*2580*/  DADD R32, -RZ, |UR6| ;  /* 0x40000006ff207e29 */ /* 0x002fe20008000100 */
[----:B------:R-:W-:Y:S01]  /*2590*/  BSSY.RECONVERGENT B0, `(.L_x_20) ;  /* 0x0000008000007945 */ /* 0x000fe20003800200 */
[----:B------:R-:W-:-:S08]  /*25a0*/  DFMA R58, R58, R22, R2 ;  /* 0x000000163a3a722b */ /* 0x000fd00000000002 */
[----:B------:R-:W-:Y:S01]  /*25b0*/  IMAD.MOV.U32 R2, RZ, RZ, R32 ;  /* 0x000000ffff027224 */ /* 0x000fe200078e0020 */
[----:B------:R-:W-:Y:S01]  /*25c0*/  MOV R32, 0x2610 ;  /* 0x0000261000207802 */ /* 0x000fe20000000f00 */
[----:B----4-:R-:W-:-:S08]  /*25d0*/  DADD R6, R16, R16 ;  /* 0x0000000010067229 */ /* 0x010fd00000000010 */
[----:B------:R-:W-:-:S08]  /*25e0*/  DADD R6, R14, -R6 ;  /* 0x000000000e067229 */ /* 0x000fd00000000806 */
[----:B--2---:R-:W-:-:S11]  /*25f0*/  DADD R26, R4, R6 ;  /* 0x00000000041a7229 */ /* 0x004fd60000000006 */
[----:B-----5:R-:W-:Y:S05]  /*2600*/  CALL.REL.NOINC `($_Z23surface_redistance_stepPdPKdS1_S1_S1_S1_S1_S1_S1_S1_S1_S1_S1_iiidddi$__internal_accurate_pow) ;  /* 0x000000e000c07944 */ /* 0x020fea0003c00000 */
[----:B------:R-:W-:Y:S05]  /*2610*/  BSYNC.RECONVERGENT B0 ;  /* 0x0000000000007941 */ /* 0x000fea0003800200 */
.L_x_20:
        /* <DEDUP_REMOVED lines=15> */
.L_x_21:
[----:B------:R-:W-:Y:S01]  /*2710*/  FSEL R23, R5, 1.875, P2 ;  /* 0x3ff0000005177808 */ /* 0x000fe20001000000 */
[----:B------:R-:W-:Y:S01]  /*2720*/  DADD R28, R14, R14 ;  /* 0x000000000e1c7229 */ /* 0x000fe2000000000e */
[----:B------:R-:W-:Y:S01]  /*2730*/  FSEL R22, R4, RZ, P2 ;  /* 0x000000ff04167208 */ /* 0x000fe20001000000 */
[----:B------:R-:W-:Y:S01]  /*2740*/  IMAD.MOV.U32 R2, RZ, RZ, 0x1 ;  /* 0x00000001ff027424 */ /* 0x000fe200078e00ff */
[----:B------:R-:W0:Y:S01]  /*2750*/  MUFU.RCP64H R3, R23 ;  /* 0x0000001700037308 */ /* 0x000e220000001800 */
[----:B------:R-:W-:Y:S04]  /*2760*/  BSSY.RECONVERGENT B1, `(.L_x_22) ;  /* 0x000001f000017945 */ /* 0x000fe80003800200 */
[----:B------:R-:W-:-:S08]  /*2770*/  DADD R28, R20, -R28 ;  /* 0x00000000141c7229 */ /* 0x000fd0000000081c */
[----:B------:R-:W-:Y:S02]  /*2780*/  DADD R28, R16, R28 ;  /* 0x00000000101c7229 */ /* 0x000fe4000000001c */
[----:B0-----:R-:W-:-:S06]  /*2790*/  DFMA R4, -R22, R2, 1 ;  /* 0x3ff000001604742b */ /* 0x001fcc0000000102 */
[----:B------:R-:W-:Y:S02]  /*27a0*/  DSETP.GEU.AND P0, PT, |R28|, |R26|, PT ;  /* 0x4000001a1c00722a */ /* 0x000fe40003f0e200 */
[----:B------:R-:W-:-:S04]  /*27b0*/  DFMA R4, R4, R4, R4 ;  /* 0x000000040404722b */ /* 0x000fc80000000004 */
[----:B------:R-:W-:Y:S02]  /*27c0*/  FSEL R6, R28, R26, !P0 ;  /* 0x0000001a1c067208 */ /* 0x000fe40004000000 */
[----:B------:R-:W-:Y:S01]  /*27d0*/  FSEL R7, R29, R27, !P0 ;  /* 0x0000001b1d077208 */ /* 0x000fe20004000000 */
[----:B------:R-:W-:Y:S02]  /*27e0*/  DMUL R26, R26, R28 ;  /* 0x0000001c1a1a7228 */ /* 0x000fe40000000000 */
[----:B------:R-:W-:-:S03]  /*27f0*/  DFMA R4, R2, R4, R2 ;  /* 0x000000040204722b */ /* 0x000fc60000000002 */
[----:B------:R-:W-:-:S03]  /*2800*/  DMUL R2, R6, 0.5 ;  /* 0x3fe0000006027828 */ /* 0x000fc60000000000 */
[----:B------:R-:W-:Y:S02]  /*2810*/  DSETP.GEU.AND P0, PT, R26, RZ, PT ;  /* 0x000000ff1a00722a */ /* 0x000fe40003f0e000 */
[----:B------:R-:W-:-:S08]  /*2820*/  DFMA R6, -R22, R4, 1 ;  /* 0x3ff000001606742b */ /* 0x000fd00000000104 */
        /* <DEDUP_REMOVED lines=12> */
[----:B------:R-:W-:Y:S01]  /*28f0*/  IMAD.MOV.U32 R3, RZ, RZ, R5 ;  /* 0x000000ffff037224 */ /* 0x000fe200078e0005 */
[----:B------:R-:W-:Y:S01]  /*2900*/  MOV R5, R23 ;  /* 0x0000001700057202 */ /* 0x000fe20000000f00 */
[----:B------:R-:W-:-:S07]  /*2910*/  IMAD.MOV.U32 R4, RZ, RZ, R22 ;  /* 0x000000ffff047224 */ /* 0x000fce00078e0016 */
[----:B------:R-:W-:Y:S05]  /*2920*/  CALL.REL.NOINC `($__internal_0_$__cuda_sm20_div_rn_f64_full) ;  /* 0x000000d400c07944 */ /* 0x000fea0003c00000 */
[----:B------:R-:W-:Y:S02]  /*2930*/  IMAD.MOV.U32 R26, RZ, RZ, R4 ;  /* 0x000000ffff1a7224 */ /* 0x000fe400078e0004 */
[----:B------:R-:W-:-:S07]  /*2940*/  IMAD.MOV.U32 R27, RZ, RZ, R3 ;  /* 0x000000ffff1b7224 */ /* 0x000fce00078e0003 */
.L_x_23:
[----:B------:R-:W-:Y:S05]  /*2950*/  BSYNC.RECONVERGENT B1 ;  /* 0x0000000000017941 */ /* 0x000fea0003800200 */
.L_x_22:
        /* <DEDUP_REMOVED lines=26> */
.L_x_25:
[----:B------:R-:W-:Y:S05]  /*2b00*/  BSYNC.RECONVERGENT B1 ;  /* 0x0000000000017941 */ /* 0x000fea0003800200 */
.L_x_24:
        /* <DEDUP_REMOVED lines=34> */
.L_x_27:
[----:B------:R-:W-:Y:S05]  /*2d30*/  BSYNC.RECONVERGENT B1 ;  /* 0x0000000000017941 */ /* 0x000fea0003800200 */
.L_x_26:
        /* <DEDUP_REMOVED lines=20> */
[----:B------:R-:W-:Y:S01]  /*2e80*/  MOV R3, R7 ;  /* 0x0000000700037202 */ /* 0x000fe20000000f00 */
[----:B------:R-:W-:Y:S01]  /*2e90*/  IMAD.MOV.U32 R4, RZ, RZ, R18 ;  /* 0x000000ffff047224 */ /* 0x000fe200078e0012 */
[----:B------:R-:W-:Y:S01]  /*2ea0*/  MOV R2, 0x2ed0 ;  /* 0x00002ed000027802 */ /* 0x000fe20000000f00 */
[----:B------:R-:W-:-:S07]  /*2eb0*/  IMAD.MOV.U32 R5, RZ, RZ, R19 ;  /* 0x000000ffff057224 */ /* 0x000fce00078e0013 */
[----:B------:R-:W-:Y:S05]  /*2ec0*/  CALL.REL.NOINC `($__internal_0_$__cuda_sm20_div_rn_f64_full) ;  /* 0x000000d000587944 */ /* 0x000fea0003c00000 */
[----:B------:R-:W-:-:S07]  /*2ed0*/  IMAD.MOV.U32 R2, RZ, RZ, R4 ;  /* 0x000000ffff027224 */ /* 0x000fce00078e0004 */
.L_x_29:
[----:B------:R-:W-:Y:S05]  /*2ee0*/  BSYNC.RECONVERGENT B1 ;  /* 0x0000000000017941 */ /* 0x000fea0003800200 */
.L_x_28:
[----:B------:R-:W0:Y:S08]  /*2ef0*/  LDC.64 R54, c[0x0][0x3a0] ;  /* 0x0000e800ff367b82 */ /* 0x000e300000000a00 */
[----:B------:R-:W1:Y:S08]  /*2f00*/  LDC.64 R52, c[0x0][0x3a8] ;  /* 0x0000ea00ff347b82 */ /* 0x000e700000000a00 */
[----:B------:R-:W2:Y:S01]  /*2f10*/  LDC.64 R50, c[0x0][0x3b0] ;  /* 0x0000ec00ff327b82 */ /* 0x000ea20000000a00 */
[----:B0-----:R-:W-:-:S07]  /*2f20*/  IMAD.WIDE R54, R0, 0x8, R54 ;  /* 0x0000000800367825 */ /* 0x001fce00078e0236 */
[----:B------:R-:W0:Y:S01]  /*2f30*/  LDC.64 R48, c[0x0][0x390] ;  /* 0x0000e400ff307b82 */ /* 0x000e220000000a00 */
[----:B------:R-:W3:Y:S01]  /*2f40*/  LDG.E.64 R54, desc[UR4][R54.64] ;  /* 0x0000000436367981 */ /* 0x000ee2000c1e1b00 */
[----:B-1----:R-:W-:-:S06]  /*2f50*/  IMAD.WIDE R52, R0, 0x8, R52 ;  /* 0x0000000800347825 */ /* 0x002fcc00078e0234 */
[----:B------:R-:W3:Y:S01]  /*2f60*/  LDG.E.64 R52, desc[UR4][R52.64] ;  /* 0x0000000434347981 */ /* 0x000ee2000c1e1b00 */
[----:B--2---:R-:W-:-:S06]  /*2f70*/  IMAD.WIDE R50, R0, 0x8, R50 ;  /* 0x0000000800327825 */ /* 0x004fcc00078e0232 */
[----:B------:R-:W2:Y:S01]  /*2f80*/  LDG.E.64 R50, desc[UR4][R50.64] ;  /* 0x0000000432327981 */ /* 0x000ea2000c1e1b00 */
[----:B0-----:R-:W-:-:S06]  /*2f90*/  IMAD.WIDE R48, R0, 0x8, R48 ;  /* 0x0000000800307825 */ /* 0x001fcc00078e0230 */
[----:B------:R-:W4:Y:S01]  /*2fa0*/  LDG.E.64 R48, desc[UR4][R48.64] ;  /* 0x0000000430307981 */ /* 0x000f22000c1e1b00 */
[----:B------:R-:W-:Y:S01]  /*2fb0*/  UMOV UR6, 0xa0b5ed8d ;  /* 0xa0b5ed8d00067882 */ /* 0x000fe20000000000 */
[----:B------:R-:W-:Y:S01]  /*2fc0*/  UMOV UR7, 0x3eb0c6f7 ;  /* 0x3eb0c6f700077882 */ /* 0x000fe20000000000 */
[----:B------:R-:W-:Y:S01]  /*2fd0*/  MOV R6, 0x0 ;  /* 0x0000000000067802 */ /* 0x000fe20000000f00 */
[----:B------:R-:W-:Y:S01]  /*2fe0*/  IMAD.MOV.U32 R7, RZ, RZ, 0x3fd80000 ;  /* 0x3fd80000ff077424 */ /* 0x000fe200078e00ff */
[----:B------:R-:W-:Y:S02]  /*2ff0*/  DFMA R42, R18, R42, R2 ;  /* 0x0000002a122a722b */ /* 0x000fe40000000002 */
[----:B------:R-:W-:Y:S02]  /*3000*/  DADD R40, R64, R62 ;  /* 0x0000000040287229 */ /* 0x000fe4000000003e */
[----:B------:R-:W-:-:S04]  /*3010*/  DADD R38, R60, R58 ;  /* 0x000000003c267229 */ /* 0x000fc8000000003a */
[----:B------:R-:W-:Y:S01]  /*3020*/  DADD R36, R56, R42 ;  /* 0x0000000038247229 */ /* 0x000fe2000000002a */
[----:B------:R-:W-:Y:S01]  /*3030*/  BSSY.RECONVERGENT B1, `(.L_x_30) ;  /* 0x0000025000017945 */ /* 0x000fe20003800200 */
[----:B------:R-:W-:Y:S02]  /*3040*/  DMUL R40, R40, 0.5 ;  /* 0x3fe0000028287828 */ /* 0x000fe40000000000 */
[----:B------:R-:W-:-:S04]  /*3050*/  DMUL R38, R38, 0.5 ;  /* 0x3fe0000026267828 */ /* 0x000fc80000000000 */
[----:B------:R-:W-:Y:S02]  /*3060*/  DMUL R36, R36, 0.5 ;  /* 0x3fe0000024247828 */ /* 0x000fe40000000000 */
[----:B---3--:R-:W-:Y:S02]  /*3070*/  DFMA R70, R64, R54, R52 ;  /* 0x000000364046722b */ /* 0x008fe40000000034 */
[----:B--2---:R-:W-:-:S06]  /*3080*/  DMUL R46, R56, R50 ;  /* 0x00000032382e7228 */ /* 0x004fcc0000000000 */
[----:B------:R-:W-:-:S08]  /*3090*/  DADD R44, R60, R70 ;  /* 0x000000003c2c7229 */ /* 0x000fd00000000046 */
[----:B------:R-:W-:-:S08]  /*30a0*/  DADD R4, R44, R46 ;  /* 0x000000002c047229 */ /* 0x000fd0000000002e */
[-C--:B------:R-:W-:Y:S02]  /*30b0*/  DFMA R16, -R52, R4.reuse, R60 ;  /* 0x000000043410722b */ /* 0x080fe4000000013c */
[----:B------:R-:W-:-:S06]  /*30c0*/  DFMA R22, -R54, R4, R64 ;  /* 0x000000043616722b */ /* 0x000fcc0000000140 */
[----:B----4-:R-:W-:Y:S02]  /*30d0*/  DMUL R16, R48, R16 ;  /* 0x0000001030107228 */ /* 0x010fe40000000000 */
[----:B------:R-:W-:Y:S02]  /*30e0*/  DFMA R14, -R50, R4, R56 ;  /* 0x00000004320e722b */ /* 0x000fe40000000138 */
[----:B------:R-:W-:-:S04]  /*30f0*/  DMUL R22, R48, R22 ;  /* 0x0000001630167228 */ /* 0x000fc80000000000 */
[----:B------:R-:W-:Y:S02]  /*3100*/  DMUL R4, R16, R16 ;  /* 0x0000001010047228 */ /* 0x000fe40000000000 */
[----:B------:R-:W-:-:S06]  /*3110*/  DMUL R14, R48, R14 ;  /* 0x0000000e300e7228 */ /* 0x000fcc0000000000 */
[----:B------:R-:W-:-:S08]  /*3120*/  DFMA R4, R22, R22, R4 ;  /* 0x000000161604722b */ /* 0x000fd00000000004 */
[----:B------:R-:W-:-:S08]  /*3130*/  DFMA R4, R14, R14, R4 ;  /* 0x0000000e0e04722b */ /* 0x000fd00000000004 */
[----:B------:R-:W-:-:S06]  /*3140*/  DADD R8, R4, UR6 ;  /* 0x0000000604087e29 */ /* 0x000fcc0008000000 */
[----:B------:R-:W0:Y:S04]  /*3150*/  MUFU.RSQ64H R13, R9 ;  /* 0x00000009000d7308 */ /* 0x000e280000001c00 */
[----:B------:R-:W-:-:S06]  /*3160*/  VIADD R12, R9, 0xfcb00000 ;  /* 0xfcb00000090c7836 */ /* 0x000fcc0000000000 */
[----:B0-----:R-:W-:-:S08]  /*3170*/  DMUL R4, R12, R12 ;  /* 0x0000000c0c047228 */ /* 0x001fd00000000000 */
[----:B------:R-:W-:-:S08]  /*3180*/  DFMA R4, R8, -R4, 1 ;  /* 0x3ff000000804742b */ /* 0x000fd00000000804 */
[----:B------:R-:W-:Y:S02]  /*3190*/  DFMA R6, R4, R6, 0.5 ;  /* 0x3fe000000406742b */ /* 0x000fe40000000006 */
[----:B------:R-:W-:-:S08]  /*31a0*/  DMUL R4, R12, R4 ;  /* 0x000000040c047228 */ /* 0x000fd00000000000 */
[----:B------:R-:W-:Y:S01]  /*31b0*/  DFMA R10, R6, R4, R12 ;  /* 0x00000004060a722b */ /* 0x000fe2000000000c */
[----:B------:R-:W-:-:S07]  /*31c0*/  ISETP.GE.U32.AND P0, PT, R12, 0x7ca00000, PT ;  /* 0x7ca000000c00780c */ /* 0x000fce0003f06070 */
[----:B------:R-:W-:Y:S02]  /*31d0*/  DMUL R4, R8, R10 ;  /* 0x0000000a08047228 */ /* 0x000fe40000000000 */
[----:B------:R-:W-:Y:S02]  /*31e0*/  VIADD R3, R11, 0xfff00000 ;  /* 0xfff000000b037836 */ /* 0x000fe40000000000 */
[----:B------:R-:W-:-:S04]  /*31f0*/  IMAD.MOV.U32 R2, RZ, RZ, R10 ;  /* 0x000000ffff027224 */ /* 0x000fc800078e000a */
[----:B------:R-:W-:-:S08]  /*3200*/  DFMA R6, R4, -R4, R8 ;  /* 0x800000040406722b */ /* 0x000fd00000000008 */
[----:B------:R-:W-:Y:S01]  /*3210*/  DFMA R20, R6, R2, R4 ;  /* 0x000000020614722b */ /* 0x000fe20000000004 */
[----:B------:R-:W-:Y:S10]  /*3220*/  @!P0 BRA `(.L_x_31) ;  /* 0x0000000000148947 */ /* 0x000ff40003800000 */
[----:B------:R-:W-:Y:S01]  /*3230*/  IMAD.MOV.U32 R2, RZ, RZ, R12 ;  /* 0x000000ffff027224 */ /* 0x000fe200078e000c */
[----:B------:R-:W-:-:S07]  /*3240*/  MOV R12, 0x3260 ;  /* 0x00003260000c7802 */ /* 0x000fce0000000f00 */
[----:B------:R-:W-:Y:S05]  /*3250*/  CALL.REL.NOINC `($__internal_1_$__cuda_sm20_dsqrt_rn_f64_mediumpath_v1) ;  /* 0x000000d4000c7944 */ /* 0x000fea0003c00000 */
[----:B------:R-:W-:Y:S01]  /*3260*/  MOV R20, R2 ;  /* 0x0000000200147202 */ /* 0x000fe20000000f00 */
[----:B------:R-:W-:-:S07]  /*3270*/  IMAD.MOV.U32 R21, RZ, RZ, R3 ;  /* 0x000000ffff157224 */ /* 0x000fce00078e0003 */
.L_x_31:
[----:B------:R-:W-:Y:S05]  /*3280*/  BSYNC.RECONVERGENT B1 ;  /* 0x0000000000017941 */ /* 0x000fea0003800200 */
.L_x_30:
[----:B------:R-:W0:Y:S01]  /*3290*/  MUFU.RCP64H R3, R21 ;  /* 0x0000001500037308 */ /* 0x000e220000001800 */
[----:B------:R-:W-:Y:S01]  /*32a0*/  IMAD.MOV.U32 R2, RZ, RZ, 0x1 ;  /* 0x00000001ff027424 */ /* 0x000fe200078e00ff */
[----:B------:R-:W-:Y:S01]  /*32b0*/  FSETP.GEU.AND P1, PT, |R23|, 6.5827683646048100446e-37, PT ;  /* 0x036000001700780b */ /* 0x000fe20003f2e200 */
[----:B------:R-:W-:Y:S04]  /*32c0*/  BSSY.RECONVERGENT B1, `(.L_x_32) ;  /* 0x0000014000017945 */ /* 0x000fe80003800200 */
[----:B0-----:R-:W-:-:S08]  /*32d0*/  DFMA R4, R2, -R20, 1 ;  /* 0x3ff000000204742b */ /* 0x001fd00000000814 */
[----:B------:R-:W-:-:S08]  /*32e0*/  DFMA R4, R4, R4, R4 ;  /* 0x000000040404722b */ /* 0x000fd00000000004 */
[----:B------:R-:W-:-:S08]  /*32f0*/  DFMA R4, R2, R4, R2 ;  /* 0x000000040204722b */ /* 0x000fd00000000002 */
[----:B------:R-:W-:-:S08]  /*3300*/  DFMA R2, R4, -R20, 1 ;  /* 0x3ff000000402742b */ /* 0x000fd00000000814 */
[----:B------:R-:W-:-:S08]  /*3310*/  DFMA R2, R4, R2, R4 ;  /* 0x000000020402722b */ /* 0x000fd00000000004 */
[----:B------:R-:W-:-:S08]  /*3320*/  DMUL R24, R22, R2 ;  /* 0x0000000216187228 */ /* 0x000fd00000000000 */
[----:B------:R-:W-:-:S08]  /*3330*/  DFMA R4, R24, -R20, R22 ;  /* 0x800000141804722b */ /* 0x000fd00000000016 */
[----:B------:R-:W-:-:S10]  /*3340*/  DFMA R24, R2, R4, R24 ;  /* 0x000000040218722b */ /* 0x000fd40000000018 */
[----:B------:R-:W-:-:S05]  /*3350*/  FFMA R2, RZ, R21, R25 ;  /* 0x00000015ff027223 */ /* 0x000fca0000000019 */
[----:B------:R-:W-:-:S13]  /*3360*/  FSETP.GT.AND P0, PT, |R2|, 1.469367938527859385e-39, PT ;  /* 0x001000000200780b */ /* 0x000fda0003f04200 */
[----:B------:R-:W-:Y:S05]  /*3370*/  @P0 BRA P1, `(.L_x_33) ;  /* 0x0000000000200947 */ /* 0x000fea0000800000 */
[----:B------:R-:W-:Y:S01]  /*3380*/  IMAD.MOV.U32 R6, RZ, RZ, R22 ;  /* 0x000000ffff067224 */ /* 0x000fe200078e0016 */
[----:B------:R-:W-:Y:S01]  /*3390*/  MOV R4, R20 ;  /* 0x0000001400047202 */ /* 0x000fe20000000f00 */
[----:B------:R-:W-:Y:S01]  /*33a0*/  IMAD.MOV.U32 R3, RZ, RZ, R23 ;  /* 0x000000ffff037224 */ /* 0x000fe200078e0017 */
[----:B------:R-:W-:Y:S01]  /*33b0*/  MOV R2, 0x33e0 ;  /* 0x000033e000027802 */ /* 0x000fe20000000f00 */
[----:B------:R-:W-:-:S07]  /*33c0*/  IMAD.MOV.U32 R5, RZ, RZ, R21 ;  /* 0x000000ffff057224 */ /* 0x000fce00078e0015 */
[----:B------:R-:W-:Y:S05]  /*33d0*/  CALL.REL.NOINC `($__internal_0_$__cuda_sm20_div_rn_f64_full) ;  /* 0x000000cc00147944 */ /* 0x000fea0003c00000 */
[----:B------:R-:W-:Y:S02]  /*33e0*/  IMAD.MOV.U32 R24, RZ, RZ, R4 ;  /* 0x000000ffff187224 */ /* 0x000fe400078e0004 */
[----:B------:R-:W-:-:S07]  /*33f0*/  IMAD.MOV.U32 R25, RZ, RZ, R3 ;  /* 0x000000ffff197224 */ /* 0x000fce00078e0003 */
.L_x_33:
[----:B------:R-:W-:Y:S05]  /*3400*/  BSYNC.RECONVERGENT B1 ;  /* 0x0000000000017941 */ /* 0x000fea0003800200 */
.L_x_32:
        /* <DEDUP_REMOVED lines=15> */
[----:B------:R-:W-:Y:S01]  /*3500*/  MOV R6, R16 ;  /* 0x0000001000067202 */ /* 0x000fe20000000f00 */
[----:B------:R-:W-:Y:S01]  /*3510*/  IMAD.MOV.U32 R3, RZ, RZ, R17 ;  /* 0x000000ffff037224 */ /* 0x000fe200078e0011 */
[----:B------:R-:W-:Y:S01]  /*3520*/  MOV R2, 0x3560 ;  /* 0x0000356000027802 */ /* 0x000fe20000000f00 */
[----:B------:R-:W-:Y:S02]  /*3530*/  IMAD.MOV.U32 R4, RZ, RZ, R20 ;  /* 0x000000ffff047224 */ /* 0x000fe400078e0014 */
[----:B------:R-:W-:-:S07]  /*3540*/  IMAD.MOV.U32 R5, RZ, RZ, R21 ;  /* 0x000000ffff057224 */ /* 0x000fce00078e0015 */
[----:B------:R-:W-:Y:S05]  /*3550*/  CALL.REL.NOINC `($__internal_0_$__cuda_sm20_div_rn_f64_full) ;  /* 0x000000c800b47944 */ /* 0x000fea0003c00000 */
[----:B------:R-:W-:Y:S01]  /*3560*/  IMAD.MOV.U32 R18, RZ, RZ, R4 ;  /* 0x000000ffff127224 */ /* 0x000fe200078e0004 */
[----:B------:R-:W-:-:S07]  /*3570*/  MOV R19, R3 ;  /* 0x0000000300137202 */ /* 0x000fce0000000f00 */
.L_x_35:
[----:B------:R-:W-:Y:S05]  /*3580*/  BSYNC.RECONVERGENT B1 ;  /* 0x0000000000017941 */ /* 0x000fea0003800200 */
.L_x_34:
        /* <DEDUP_REMOVED lines=21> */
[----:B------:R-:W-:-:S07]  /*36e0*/  IMAD.MOV.U32 R2, RZ, RZ, R4 ;  /* 0x000000ffff027224 */ /* 0x000fce00078e0004 */
.L_x_37:
[----:B------:R-:W-:Y:S05]  /*36f0*/  BSYNC.RECONVERGENT B1 ;  /* 0x0000000000017941 */ /* 0x000fea0003800200 */
.L_x_36:
[----:B------:R-:W-:Y:S01]  /*3700*/  DMUL R34, R42, R50 ;  /* 0x000000322a227228 */ /* 0x000fe20000000000 */
[----:B------:R-:W-:Y:S01]  /*3710*/  UMOV UR6, 0xa0b5ed8d ;  /* 0xa0b5ed8d00067882 */ /* 0x000fe20000000000 */
[----:B------:R-:W-:Y:S01]  /*3720*/  UMOV UR7, 0x3eb0c6f7 ;  /* 0x3eb0c6f700077882 */ /* 0x000fe20000000000 */
[----:B------:R-:W-:Y:S01]  /*3730*/  IMAD.MOV.U32 R6, RZ, RZ, 0x0 ;  /* 0x00000000ff067424 */ /* 0x000fe200078e00ff */
[----:B------:R-:W-:Y:S01]  /*3740*/  DSETP.MAX.AND P1, P2, RZ, |R24|, PT ;  /* 0x40000018ff00722a */ /* 0x000fe20003a2f000 */
[----:B------:R-:W-:Y:S01]  /*3750*/  IMAD.MOV.U32 R7, RZ, RZ, 0x3fd80000 ;  /* 0x3fd80000ff077424 */ /* 0x000fe200078e00ff */
[----:B------:R-:W-:Y:S01]  /*3760*/  DSETP.NE.AND P0, PT, R18, RZ, PT ;  /* 0x000000ff1200722a */ /* 0x000fe20003f05000 */
[----:B------:R-:W-:Y:S01]  /*3770*/  IMAD.MOV.U32 R14, RZ, RZ, RZ ;  /* 0x000000ffff0e7224 */ /* 0x000fe200078e00ff */
[----:B------:R-:W-:Y:S01]  /*3780*/  DADD R4, R44, R34 ;  /* 0x000000002c047229 */ /* 0x000fe20000000022 */
[----:B------:R-:W-:Y:S01]  /*3790*/  MOV R15, R24 ;  /* 0x00000018000f7202 */ /* 0x000fe20000000f00 */
[----:B------:R-:W-:Y:S01]  /*37a0*/  DADD R18, -RZ, |R18| ;  /* 0x00000000ff127229 */ /* 0x000fe20000000512 */
[----:B------:R-:W-:Y:S02]  /*37b0*/  BSSY.RECONVERGENT B1, `(.L_x_38) ;  /* 0x000002e000017945 */ /* 0x000fe40003800200 */
[----:B------:R-:W-:-:S03]  /*37c0*/  SEL R14, R14, R15, P1 ;  /* 0x0000000f0e0e7207 */ /* 0x000fc60000800000 */
[-C--:B------:R-:W-:Y:S02]  /*37d0*/  DFMA R22, -R52, R4.reuse, R60 ;  /* 0x000000043416722b */ /* 0x080fe4000000013c */
[-C--:B------:R-:W-:Y:S02]  /*37e0*/  DFMA R30, -R54, R4.reuse, R64 ;  /* 0x00000004361e722b */ /* 0x080fe40000000140 */
[----:B------:R-:W-:Y:S01]  /*37f0*/  DFMA R20, -R50, R4, R42 ;  /* 0x000000043214722b */ /* 0x000fe2000000012a */
[----:B------:R-:W-:-:S03]  /*3800*/  FSEL R18, R18, R14, P0 ;  /* 0x0000000e12127208 */ /* 0x000fc60000000000 */
[C---:B------:R-:W-:Y:S02]  /*3810*/  DMUL R22, R48.reuse, R22 ;  /* 0x0000001630167228 */ /* 0x040fe40000000000 */
[C---:B------:R-:W-:Y:S02]  /*3820*/  DMUL R30, R48.reuse, R30 ;  /* 0x0000001e301e7228 */ /* 0x040fe40000000000 */
[----:B------:R-:W-:-:S04]  /*3830*/  DMUL R20, R48, R20 ;  /* 0x0000001430147228 */ /* 0x000fc80000000000 */
[----:B------:R-:W-:-:S08]  /*3840*/  DMUL R4, R22, R22 ;  /* 0x0000001616047228 */ /* 0x000fd00000000000 */
        /* <DEDUP_REMOVED lines=10> */
[----:B------:R-:W-:Y:S02]  /*38f0*/  IMAD.MOV.U32 R7, RZ, RZ, R25 ;  /* 0x000000ffff077224 */ /* 0x000fe400078e0019 */
[----:B------:R-:W-:-:S05]  /*3900*/  IMAD.MOV.U32 R6, RZ, RZ, RZ ;  /* 0x000000ffff067224 */ /* 0x000fca00078e00ff */
[----:B------:R-:W-:Y:S01]  /*3910*/  DMUL R4, R8, R26 ;  /* 0x0000001a08047228 */ /* 0x000fe20000000000 */
[----:B------:R-:W-:Y:S01]  /*3920*/  FSEL R17, R6, |R7|, P1 ;  /* 0x4000000706117208 */ /* 0x000fe20000800000 */
[----:B------:R-:W-:Y:S01]  /*3930*/  VIADD R11, R27, 0xfff00000 ;  /* 0xfff000001b0b7836 */ /* 0x000fe20000000000 */
[----:B------:R-:W-:Y:S01]  /*3940*/  @P2 LOP3.LUT R17, R7, 0x80000, RZ, 0xfc, !PT ;  /* 0x0008000007112812 */ /* 0x000fe200078efcff */
[----:B------:R-:W-:Y:S01]  /*3950*/  DADD R6, -RZ, |R2| ;  /* 0x00000000ff067229 */ /* 0x000fe20000000502 */
[----:B------:R-:W-:Y:S01]  /*3960*/  ISETP.GE.U32.AND P2, PT, R12, 0x7ca00000, PT ;  /* 0x7ca000000c00780c */ /* 0x000fe20003f46070 */
[----:B------:R-:W-:Y:S01]  /*3970*/  IMAD.MOV.U32 R10, RZ, RZ, R26 ;  /* 0x000000ffff0a7224 */ /* 0x000fe200078e001a */
[----:B------:R-:W-:Y:S01]  /*3980*/  DSETP.NE.AND P1, PT, R2, RZ, PT ;  /* 0x000000ff0200722a */ /* 0x000fe20003f25000 */
[----:B------:R-:W-:Y:S01]  /*3990*/  MOV R15, R17 ;  /* 0x00000011000f7202 */ /* 0x000fe20000000f00 */
[----:B------:R-:W-:-:S03]  /*39a0*/  DFMA R24, R4, -R4, R8 ;  /* 0x800000040418722b */ /* 0x000fc60000000008 */
[-C--:B------:R-:W-:Y:S02]  /*39b0*/  FSEL R19, R19, R15.reuse, P0 ;  /* 0x0000000f13137208 */ /* 0x080fe40000000000 */
[----:B------:R-:W-:Y:S02]  /*39c0*/  FSEL R16, R6, R14, P1 ;  /* 0x0000000e06107208 */ /* 0x000fe40000800000 */
[----:B------:R-:W-:Y:S01]  /*39d0*/  FSEL R17, R7, R15, P1 ;  /* 0x0000000f07117208 */ /* 0x000fe20000800000 */
[----:B------:R-:W-:Y:S01]  /*39e0*/  DFMA R28, R24, R10, R4 ;  /* 0x0000000a181c722b */ /* 0x000fe20000000004 */
[----:B------:R-:W-:Y:S10]  /*39f0*/  @!P2 BRA `(.L_x_39) ;  /* 0x000000000024a947 */ /* 0x000ff40003800000 */
[----:B------:R-:W-:Y:S01]  /*3a00*/  MOV R2, R12 ;  /* 0x0000000c00027202 */ /* 0x000fe20000000f00 */
[----:B------:R-:W-:Y:S01]  /*3a10*/  IMAD.MOV.U32 R10, RZ, RZ, R26 ;  /* 0x000000ffff0a7224 */ /* 0x000fe200078e001a */
[----:B------:R-:W-:Y:S01]  /*3a20*/  MOV R12, 0x3a70 ;  /* 0x00003a70000c7802 */ /* 0x000fe20000000f00 */
[----:B------:R-:W-:Y:S02]  /*3a30*/  IMAD.MOV.U32 R6, RZ, RZ, R24 ;  /* 0x000000ffff067224 */ /* 0x000fe400078e0018 */
[----:B------:R-:W-:Y:S02]  /*3a40*/  IMAD.MOV.U32 R7, RZ, RZ, R25 ;  /* 0x000000ffff077224 */ /* 0x000fe400078e0019 */
[----:B------:R-:W-:-:S07]  /*3a50*/  IMAD.MOV.U32 R3, RZ, RZ, R11 ;  /* 0x000000ffff037224 */ /* 0x000fce00078e000b */
[----:B------:R-:W-:Y:S05]  /*3a60*/  CALL.REL.NOINC `($__internal_1_$__cuda_sm20_dsqrt_rn_f64_mediumpath_v1) ;  /* 0x000000cc00087944 */ /* 0x000fea0003c00000 */
[----:B------:R-:W-:Y:S02]  /*3a70*/  IMAD.MOV.U32 R28, RZ, RZ, R2 ;  /* 0x000000ffff1c7224 */ /* 0x000fe400078e0002 */
[----:B------:R-:W-:-:S07]  /*3a80*/  IMAD.MOV.U32 R29, RZ, RZ, R3 ;  /* 0x000000ffff1d7224 */ /* 0x000fce00078e0003 */
.L_x_39:
[----:B------:R-:W-:Y:S05]  /*3a90*/  BSYNC.RECONVERGENT B1 ;  /* 0x0000000000017941 */ /* 0x000fea0003800200 */
.L_x_38:
        /* <DEDUP_REMOVED lines=23> */
.L_x_41:
[----:B------:R-:W-:Y:S05]  /*3c10*/  BSYNC.RECONVERGENT B1 ;  /* 0x0000000000017941 */ /* 0x000fea0003800200 */
.L_x_40:
        /* <DEDUP_REMOVED lines=23> */
.L_x_43:
[----:B------:R-:W-:Y:S05]  /*3d90*/  BSYNC.RECONVERGENT B1 ;  /* 0x0000000000017941 */ /* 0x000fea0003800200 */
.L_x_42:
        /* <DEDUP_REMOVED lines=22> */
.L_x_45:
[----:B------:R-:W-:Y:S05]  /*3f00*/  BSYNC.RECONVERGENT B1 ;  /* 0x0000000000017941 */ /* 0x000fea0003800200 */
.L_x_44:
[----:B------:R-:W-:Y:S01]  /*3f10*/  DADD R32, R58, R70 ;  /* 0x000000003a207229 */ /* 0x000fe20000000046 */
[----:B------:R-:W-:Y:S01]  /*3f20*/  UMOV UR6, 0xa0b5ed8d ;  /* 0xa0b5ed8d00067882 */ /* 0x000fe20000000000 */
[----:B------:R-:W-:Y:S01]  /*3f30*/  UMOV UR7, 0x3eb0c6f7 ;  /* 0x3eb0c6f700077882 */ /* 0x000fe20000000000 */
[----:B------:R-:W-:Y:S01]  /*3f40*/  MOV R6, 0x0 ;  /* 0x0000000000067802 */ /* 0x000fe20000000f00 */
[----:B------:R-:W-:Y:S01]  /*3f50*/  IMAD.MOV.U32 R7, RZ, RZ, 0x3fd80000 ;  /* 0x3fd80000ff077424 */ /* 0x000fe200078e00ff */
[----:B------:R-:W-:Y:S01]  /*3f60*/  DSETP.GT.AND P0, PT, |R26|, R14, PT ;  /* 0x0000000e1a00722a */ /* 0x000fe20003f04200 */
[----:B------:R-:W-:Y:S01]  /*3f70*/  BSSY.RECONVERGENT B1, `(.L_x_46) ;  /* 0x000002e000017945 */ /* 0x000fe20003800200 */
[----:B------:R-:W-:Y:S02]  /*3f80*/  DSETP.GT.AND P1, PT, |R24|, R18, PT ;  /* 0x000000121800722a */ /* 0x000fe40003f24200 */
[----:B------:R-:W-:Y:S02]  /*3f90*/  DADD R4, R46, R32 ;  /* 0x000000002e047229 */ /* 0x000fe40000000020 */
[----:B------:R-:W-:-:S02]  /*3fa0*/  DADD R24, -RZ, |R24| ;  /* 0x00000000ff187229 */ /* 0x000fc40000000518 */
[----:B------:R-:W-:-:S04]  /*3fb0*/  DSETP.GT.AND P2, PT, |R2|, R16, PT ;  /* 0x000000100200722a */ /* 0x000fc80003f44200 */
[-C--:B------:R-:W-:Y:S02]  /*3fc0*/  DFMA R22, -R52, R4.reuse, R58 ;  /* 0x000000043416722b */ /* 0x080fe4000000013a */
[-C--:B------:R-:W-:Y:S02]  /*3fd0*/  DFMA R30, -R54, R4.reuse, R64 ;  /* 0x00000004361e722b */ /* 0x080fe40000000140 */
[----:B------:R-:W-:-:S04]  /*3fe0*/  DFMA R20, -R50, R4, R56 ;  /* 0x000000043214722b */ /* 0x000fc80000000138 */
        /* <DEDUP_REMOVED lines=13> */
[----:B------:R-:W-:Y:S02]  /*40c0*/  DFMA R66, R6, R4, R12 ;  /* 0x000000040642722b */ /* 0x000fe4000000000c */
[----:B------:R-:W-:Y:S02]  /*40d0*/  DADD R6, -RZ, |R26| ;  /* 0x00000000ff067229 */ /* 0x000fe4000000051a */
[----:B------:R-:W-:-:S04]  /*40e0*/  DADD R26, -RZ, |R2| ;  /* 0x00000000ff1a7229 */ /* 0x000fc80000000502 */
[----:B------:R-:W-:Y:S02]  /*40f0*/  DMUL R4, R8, R66 ;  /* 0x0000004208047228 */ /* 0x000fe40000000000 */
[----:B------:R-:W-:Y:S02]  /*4100*/  VIADD R11, R67, 0xfff00000 ;  /* 0xfff00000430b7836 */ /* 0x000fe40000000000 */
[----:B------:R-:W-:Y:S01]  /*4110*/  FSEL R18, R6, R14, P0 ;  /* 0x0000000e06127208 */ /* 0x000fe20000000000 */
[----:B------:R-:W-:Y:S01]  /*4120*/  IMAD.MOV.U32 R10, RZ, RZ, R66 ;  /* 0x000000ffff0a7224 */ /* 0x000fe200078e0042 */
[----:B------:R-:W-:Y:S02]  /*4130*/  FSEL R19, R7, R15, P0 ;  /* 0x0000000f07137208 */ /* 0x000fe40000000000 */
[----:B------:R-:W-:Y:S01]  /*4140*/  ISETP.GE.U32.AND P0, PT, R12, 0x7ca00000, PT ;  /* 0x7ca000000c00780c */ /* 0x000fe20003f06070 */
[----:B------:R-:W-:Y:S01]  /*4150*/  DFMA R68, R4, -R4, R8 ;  /* 0x800000040444722b */ /* 0x000fe20000000008 */
[----:B------:R-:W-:-:S02]  /*4160*/  FSEL R16, R24, R18, P1 ;  /* 0x0000001218107208 */ /* 0x000fc40000800000 */
[-C--:B------:R-:W-:Y:S02]  /*4170*/  FSEL R17, R25, R19.reuse, P1 ;  /* 0x0000001319117208 */ /* 0x080fe40000800000 */
[----:B------:R-:W-:Y:S02]  /*4180*/  FSEL R14, R26, R18, P2 ;  /* 0x000000121a0e7208 */ /* 0x000fe40001000000 */
[----:B------:R-:W-:Y:S01]  /*4190*/  FSEL R15, R27, R19, P2 ;  /* 0x000000131b0f7208 */ /* 0x000fe20001000000 */
[----:B------:R-:W-:-:S04]  /*41a0*/  DFMA R28, R68, R10, R4 ;  /* 0x0000000a441c722b */ /* 0x000fc80000000004 */
[----:B------:R-:W-:Y:S07]  /*41b0*/  @!P0 BRA `(.L_x_47) ;  /* 0x0000000000248947 */ /* 0x000fee0003800000 */
[----:B------:R-:W-:Y:S01]  /*41c0*/  IMAD.MOV.U32 R2, RZ, RZ, R12 ;  /* 0x000000ffff027224 */ /* 0x000fe200078e000c */
[----:B------:R-:W-:Y:S01]  /*41d0*/  MOV R10, R66 ;  /* 0x00000042000a7202 */ /* 0x000fe20000000f00 */
[----:B------:R-:W-:Y:S01]  /*41e0*/  IMAD.MOV.U32 R6, RZ, RZ, R68 ;  /* 0x000000ffff067224 */ /* 0x000fe200078e0044 */
[----:B------:R-:W-:Y:S01]  /*41f0*/  MOV R3, R11 ;  /* 0x0000000b00037202 */ /* 0x000fe20000000f00 */
[----:B------:R-:W-:Y:S01]  /*4200*/  IMAD.MOV.U32 R7, RZ, RZ, R69 ;  /* 0x000000ffff077224 */ /* 0x000fe200078e0045 */
[----:B------:R-:W-:-:S07]  /*4210*/  MOV R12, 0x4230 ;  /* 0x00004230000c7802 */ /* 0x000fce0000000f00 */
[----:B------:R-:W-:Y:S05]  /*4220*/  CALL.REL.NOINC `($__internal_1_$__cuda_sm20_dsqrt_rn_f64_mediumpath_v1) ;  /* 0x000000c400187944 */ /* 0x000fea0003c00000 */
[----:B------:R-:W-:Y:S02]  /*4230*/  IMAD.MOV.U32 R28, RZ, RZ, R2 ;  /* 0x000000ffff1c7224 */ /* 0x000fe400078e0002 */
[----:B------:R-:W-:-:S07]  /*4240*/  IMAD.MOV.U32 R29, RZ, RZ, R3 ;  /* 0x000000ffff1d7224 */ /* 0x000fce00078e0003 */
.L_x_47:
[----:B------:R-:W-:Y:S05]  /*4250*/  BSYNC.RECONVERGENT B1 ;  /* 0x0000000000017941 */ /* 0x000fea0003800200 */
.L_x_46:
        /* <DEDUP_REMOVED lines=21> */
[----:B------:R-:W-:Y:S01]  /*43b0*/  MOV R26, R4 ;  /* 0x00000004001a7202 */ /* 0x000fe20000000f00 */
[----:B------:R-:W-:-:S07]  /*43c0*/  IMAD.MOV.U32 R27, RZ, RZ, R3 ;  /* 0x000000ffff1b7224 */ /* 0x000fce00078e0003 */
.L_x_49:
[----:B------:R-:W-:Y:S05]  /*43d0*/  BSYNC.RECONVERGENT B1 ;  /* 0x0000000000017941 */ /* 0x000fea0003800200 */
.L_x_48:
        /* <DEDUP_REMOVED lines=21> */
[----:B------:R-:W-:Y:S01]  /*4530*/  IMAD.MOV.U32 R24, RZ, RZ, R4 ;  /* 0x000000ffff187224 */ /* 0x000fe200078e0004 */
[----:B------:R-:W-:-:S07]  /*4540*/  MOV R25, R3 ;  /* 0x0000000300197202 */ /* 0x000fce0000000f00 */
.L_x_51:
[----:B------:R-:W-:Y:S05]  /*4550*/  BSYNC.RECONVERGENT B1 ;  /* 0x0000000000017941 */ /* 0x000fea0003800200 */
.L_x_50:
        /* <DEDUP_REMOVED lines=22> */
.L_x_53:
[----:B------:R-:W-:Y:S05]  /*46c0*/  BSYNC.RECONVERGENT B1 ;  /* 0x0000000000017941 */ /* 0x000fea0003800200 */
.L_x_52:
        /* <DEDUP_REMOVED lines=8> */
[-C--:B------:R-:W-:Y:S02]  /*4750*/  DFMA R22, -R52, R4.reuse, R58 ;  /* 0x000000043416722b */ /* 0x080fe4000000013a */
[----:B------:R-:W-:-:S02]  /*4760*/  DFMA R30, -R54, R4, R64 ;  /* 0x00000004361e722b */ /* 0x000fc40000000140 */
[----:B------:R-:W-:Y:S02]  /*4770*/  DFMA R20, -R50, R4, R42 ;  /* 0x000000043214722b */ /* 0x000fe4000000012a */
[----:B------:R-:W-:Y:S02]  /*4780*/  DADD R24, -RZ, |R24| ;  /* 0x00000000ff187229 */ /* 0x000fe40000000518 */
[C---:B------:R-:W-:Y:S02]  /*4790*/  DMUL R22, R48.reuse, R22 ;  /* 0x0000001630167228 */ /* 0x040fe40000000000 */
[C---:B------:R-:W-:Y:S02]  /*47a0*/  DMUL R30, R48.reuse, R30 ;  /* 0x0000001e301e7228 */ /* 0x040fe40000000000 */
[----:B------:R-:W-:Y:S02]  /*47b0*/  DMUL R20, R48, R20 ;  /* 0x0000001430147228 */ /* 0x000fe40000000000 */
[----:B------:R-:W-:-:S02]  /*47c0*/  DSETP.GT.AND P2, PT, |R2|, R14, PT ;  /* 0x0000000e0200722a */ /* 0x000fc40003f44200 */
        /* <DEDUP_REMOVED lines=35> */
.L_x_55:
[----:B------:R-:W-:Y:S05]  /*4a00*/  BSYNC.RECONVERGENT B1 ;  /* 0x0000000000017941 */ /* 0x000fea0003800200 */
.L_x_54:
        /* <DEDUP_REMOVED lines=23> */
.L_x_57:
[----:B------:R-:W-:Y:S05]  /*4b80*/  BSYNC.RECONVERGENT B1 ;  /* 0x0000000000017941 */ /* 0x000fea0003800200 */
.L_x_56:
        /* <DEDUP_REMOVED lines=23> */
.L_x_59:
[----:B------:R-:W-:Y:S05]  /*4d00*/  BSYNC.RECONVERGENT B1 ;  /* 0x0000000000017941 */ /* 0x000fea0003800200 */
.L_x_58:
        /* <DEDUP_REMOVED lines=22> */
.L_x_61:
[----:B------:R-:W-:Y:S05]  /*4e70*/  BSYNC.RECONVERGENT B1 ;  /* 0x0000000000017941 */ /* 0x000fea0003800200 */
.L_x_60:
[----:B------:R-:W-:Y:S01]  /*4e80*/  DFMA R66, R62, R54, R52 ;  /* 0x000000363e42722b */ /* 0x000fe20000000034 */
        /* <DEDUP_REMOVED lines=10> */
[----:B------:R-:W-:-:S08]  /*4f30*/  DADD R4, R46, R30 ;  /* 0x000000002e047229 */ /* 0x000fd0000000001e */
        /* <DEDUP_REMOVED lines=41> */
.L_x_63:
[----:B------:R-:W-:Y:S05]  /*51d0*/  BSYNC.RECONVERGENT B1 ;  /* 0x0000000000017941 */ /* 0x000fea0003800200 */
.L_x_62:
        /* <DEDUP_REMOVED lines=23> */
.L_x_65:
[----:B------:R-:W-:Y:S05]  /*5350*/  BSYNC.RECONVERGENT B1 ;  /* 0x0000000000017941 */ /* 0x000fea0003800200 */
.L_x_64:
        /* <DEDUP_REMOVED lines=23> */
.L_x_67:
[----:B------:R-:W-:Y:S05]  /*54d0*/  BSYNC.RECONVERGENT B1 ;  /* 0x0000000000017941 */ /* 0x000fea0003800200 */
.L_x_66:
        /* <DEDUP_REMOVED lines=22> */
.L_x_69:
[----:B------:R-:W-:Y:S05]  /*5640*/  BSYNC.RECONVERGENT B1 ;  /* 0x0000000000017941 */ /* 0x000fea0003800200 */
.L_x_68:
        /* <DEDUP_REMOVED lines=51> */
.L_x_71:
[----:B------:R-:W-:Y:S05]  /*5980*/  BSYNC.RECONVERGENT B1 ;  /* 0x0000000000017941 */ /* 0x000fea0003800200 */
.L_x_70:
        /* <DEDUP_REMOVED lines=23> */
.L_x_73:
[----:B------:R-:W-:Y:S05]  /*5b00*/  BSYNC.RECONVERGENT B1 ;  /* 0x0000000000017941 */ /* 0x000fea0003800200 */
.L_x_72:
        /* <DEDUP_REMOVED lines=23> */
.L_x_75:
[----:B------:R-:W-:Y:S05]  /*5c80*/  BSYNC.RECONVERGENT B1 ;  /* 0x0000000000017941 */ /* 0x000fea0003800200 */
.L_x_74:
        /* <DEDUP_REMOVED lines=22> */
.L_x_77:
[----:B------:R-:W-:Y:S05]  /*5df0*/  BSYNC.RECONVERGENT B1 ;  /* 0x0000000000017941 */ /* 0x000fea0003800200 */
.L_x_76:
        /* <DEDUP_REMOVED lines=52> */
.L_x_79:
[----:B------:R-:W-:Y:S05]  /*6140*/  BSYNC.RECONVERGENT B1 ;  /* 0x0000000000017941 */ /* 0x000fea0003800200 */
.L_x_78:
        /* <DEDUP_REMOVED lines=23> */
.L_x_81:
[----:B------:R-:W-:Y:S05]  /*62c0*/  BSYNC.RECONVERGENT B1 ;  /* 0x0000000000017941 */ /* 0x000fea0003800200 */
.L_x_80:
        /* <DEDUP_REMOVED lines=23> */
.L_x_83:
[----:B------:R-:W-:Y:S05]  /*6440*/  BSYNC.RECONVERGENT B1 ;  /* 0x0000000000017941 */ /* 0x000fea0003800200 */
.L_x_82:
        /* <DEDUP_REMOVED lines=22> */
.L_x_85:
[----:B------:R-:W-:Y:S05]  /*65b0*/  BSYNC.RECONVERGENT B1 ;  /* 0x0000000000017941 */ /* 0x000fea0003800200 */
.L_x_84:
        /* <DEDUP_REMOVED lines=51> */
.L_x_87:
[----:B------:R-:W-:Y:S05]  /*68f0*/  BSYNC.RECONVERGENT B1 ;  /* 0x0000000000017941 */ /* 0x000fea0003800200 */
.L_x_86:
        /* <DEDUP_REMOVED lines=23> */
.L_x_89:
[----:B------:R-:W-:Y:S05]  /*6a70*/  BSYNC.RECONVERGENT B1 ;  /* 0x0000000000017941 */ /* 0x000fea0003800200 */
.L_x_88:
        /* <DEDUP_REMOVED lines=23> */
.L_x_91:
[----:B------:R-:W-:Y:S05]  /*6bf0*/  BSYNC.RECONVERGENT B1 ;  /* 0x0000000000017941 */ /* 0x000fea0003800200 */
.L_x_90:
        /* <DEDUP_REMOVED lines=22> */
.L_x_93:
[----:B------:R-:W-:Y:S05]  /*6d60*/  BSYNC.RECONVERGENT B1 ;  /* 0x0000000000017941 */ /* 0x000fea0003800200 */
.L_x_92:
[----:B------:R-:W-:Y:S01]  /*6d70*/  DFMA R26, RZ, R54, R52 ;  /* 0x00000036ff1a722b */ /* 0x000fe20000000034 */
[----:B------:R-:W-:Y:S01]  /*6d80*/  UMOV UR6, 0xa0b5ed8d ;  /* 0xa0b5ed8d00067882 */ /* 0x000fe20000000000 */
[----:B------:R-:W-:Y:S01]  /*6d90*/  UMOV UR7, 0x3eb0c6f7 ;  /* 0x3eb0c6f700077882 */ /* 0x000fe20000000000 */
[----:B------:R-:W-:Y:S01]  /*6da0*/  MOV R6, 0x0 ;  /* 0x0000000000067802 */ /* 0x000fe20000000f00 */
[----:B------:R-:W-:Y:S01]  /*6db0*/  IMAD.MOV.U32 R7, RZ, RZ, 0x3fd80000 ;  /* 0x3fd80000ff077424 */ /* 0x000fe200078e00ff */
[----:B------:R-:W-:Y:S01]  /*6dc0*/  DADD R74, -RZ, |R82| ;  /* 0x00000000ff4a7229 */ /* 0x000fe20000000552 */
[----:B------:R-:W-:Y:S01]  /*6dd0*/  BSSY.RECONVERGENT B1, `(.L_x_94) ;  /* 0x000002d000017945 */ /* 0x000fe20003800200 */
[----:B------:R-:W-:Y:S02]  /*6de0*/  DSETP.GT.AND P0, PT, |R82|, R18, PT ;  /* 0x000000125200722a */ /* 0x000fe40003f04200 */
[----:B------:R-:W-:Y:S02]  /*6df0*/  DADD R24, R60, R26 ;  /* 0x000000003c187229 */ /* 0x000fe4000000001a */
[----:B------:R-:W-:-:S02]  /*6e00*/  DSETP.GT.AND P1, PT, |R68|, R16, PT ;  /* 0x000000104400722a */ /* 0x000fc40003f24200 */
[----:B------:R-:W-:Y:S02]  /*6e10*/  DADD R68, -RZ, |R68| ;  /* 0x00000000ff447229 */ /* 0x000fe40000000544 */
[----:B------:R-:W-:Y:S01]  /*6e20*/  FSEL R18, R74, R18, P0 ;  /* 0x000000124a127208 */ /* 0x000fe20000000000 */
[----:B------:R-:W-:Y:S01]  /*6e30*/  DADD R76, -RZ, |R2| ;  /* 0x00000000ff4c7229 */ /* 0x000fe20000000502 */
[----:B------:R-:W-:Y:S01]  /*6e40*/  FSEL R19, R75, R19, P0 ;  /* 0x000000134b137208 */ /* 0x000fe20000000000 */
[----:B------:R-:W-:Y:S02]  /*6e50*/  DADD R4, R46, R24 ;  /* 0x000000002e047229 */ /* 0x000fe40000000018 */
[----:B------:R-:W-:-:S03]  /*6e60*/  DSETP.GT.AND P2, PT, |R2|, R14, PT ;  /* 0x0000000e0200722a */ /* 0x000fc60003f44200 */
[-C--:B------:R-:W-:Y:S02]  /*6e70*/  FSEL R16, R68, R18.reuse, P1 ;  /* 0x0000001244107208 */ /* 0x080fe40000800000 */
[-C--:B------:R-:W-:Y:S01]  /*6e80*/  FSEL R17, R69, R19.reuse, P1 ;  /* 0x0000001345117208 */ /* 0x080fe20000800000 */
[-C--:B------:R-:W-:Y:S01]  /*6e90*/  DFMA R22, -R52, R4.reuse, R60 ;  /* 0x000000043416722b */ /* 0x080fe2000000013c */
[----:B------:R-:W-:Y:S01]  /*6ea0*/  FSEL R14, R76, R18, P2 ;  /* 0x000000124c0e7208 */ /* 0x000fe20001000000 */
[-C--:B------:R-:W-:Y:S01]  /*6eb0*/  DFMA R72, -R54, R4.reuse, RZ ;  /* 0x000000043648722b */ /* 0x080fe200000001ff */
[----:B------:R-:W-:Y:S01]  /*6ec0*/  FSEL R15, R77, R19, P2 ;  /* 0x000000134d0f7208 */ /* 0x000fe20001000000 */
        /* <DEDUP_REMOVED lines=9> */
[----:B------:R-:W-:-:S05]  /*6f60*/  VIADD R12, R9, 0xfcb00000 ;  /* 0xfcb00000090c7836 */ /* 0x000fca0000000000 */
[----:B------:R-:W-:Y:S01]  /*6f70*/  ISETP.GE.U32.AND P0, PT, R12, 0x7ca00000, PT ;  /* 0x7ca000000c00780c */ /* 0x000fe20003f06070 */
[----:B0-----:R-:W-:-:S08]  /*6f80*/  DMUL R4, R12, R12 ;  /* 0x0000000c0c047228 */ /* 0x001fd00000000000 */
[----:B------:R-:W-:-:S08]  /*6f90*/  DFMA R4, R8, -R4, 1 ;  /* 0x3ff000000804742b */ /* 0x000fd00000000804 */
[----:B------:R-:W-:Y:S02]  /*6fa0*/  DFMA R6, R4, R6, 0.5 ;  /* 0x3fe000000406742b */ /* 0x000fe40000000006 */
[----:B------:R-:W-:-:S08]  /*6fb0*/  DMUL R4, R12, R4 ;  /* 0x000000040c047228 */ /* 0x000fd00000000000 */
[----:B------:R-:W-:-:S08]  /*6fc0*/  DFMA R78, R6, R4, R12 ;  /* 0x00000004064e722b */ /* 0x000fd0000000000c */
[----:B------:R-:W-:Y:S02]  /*6fd0*/  DMUL R4, R8, R78 ;  /* 0x0000004e08047228 */ /* 0x000fe40000000000 */
[----:B------:R-:W-:Y:S02]  /*6fe0*/  VIADD R11, R79, 0xfff00000 ;  /* 0xfff000004f0b7836 */ /* 0x000fe40000000000 */
[----:B------:R-:W-:-:S04]  /*6ff0*/  IMAD.MOV.U32 R10, RZ, RZ, R78 ;  /* 0x000000ffff0a7224 */ /* 0x000fc800078e004e */
[----:B------:R-:W-:-:S08]  /*7000*/  DFMA R6, R4, -R4, R8 ;  /* 0x800000040406722b */ /* 0x000fd00000000008 */
[----:B------:R-:W-:Y:S01]  /*7010*/  DFMA R84, R6, R10, R4 ;  /* 0x0000000a0654722b */ /* 0x000fe20000000004 */
[----:B------:R-:W-:Y:S10]  /*7020*/  @!P0 BRA `(.L_x_95) ;  /* 0x00000000001c8947 */ /* 0x000ff40003800000 */
[----:B------:R-:W-:Y:S01]  /*7030*/  IMAD.MOV.U32 R2, RZ, RZ, R12 ;  /* 0x000000ffff027224 */ /* 0x000fe200078e000c */
[----:B------:R-:W-:Y:S01]  /*7040*/  MOV R10, R78 ;  /* 0x0000004e000a7202 */ /* 0x000fe20000000f00 */
[----:B------:R-:W-:Y:S01]  /*7050*/  IMAD.MOV.U32 R3, RZ, RZ, R11 ;  /* 0x000000ffff037224 */ /* 0x000fe200078e000b */
[----:B------:R-:W-:-:S07]  /*7060*/  MOV R12, 0x7080 ;  /* 0x00007080000c7802 */ /* 0x000fce0000000f00 */
[----:B------:R-:W-:Y:S05]  /*7070*/  CALL.REL.NOINC `($__internal_1_$__cuda_sm20_dsqrt_rn_f64_mediumpath_v1) ;  /* 0x0000009400847944 */ /* 0x000fea0003c00000 */
[----:B------:R-:W-:Y:S01]  /*7080*/  IMAD.MOV.U32 R84, RZ, RZ, R2 ;  /* 0x000000ffff547224 */ /* 0x000fe200078e0002 */
[----:B------:R-:W-:-:S07]  /*7090*/  MOV R85, R3 ;  /* 0x0000000300557202 */ /* 0x000fce0000000f00 */
.L_x_95:
[----:B------:R-:W-:Y:S05]  /*70a0*/  BSYNC.RECONVERGENT B1 ;  /* 0x0000000000017941 */ /* 0x000fea0003800200 */
.L_x_94:
        /* <DEDUP_REMOVED lines=23> */
.L_x_97:
[----:B------:R-:W-:Y:S05]  /*7220*/  BSYNC.RECONVERGENT B1 ;  /* 0x0000000000017941 */ /* 0x000fea0003800200 */
.L_x_96:
[----:B------:R-:W0:Y:S01]  /*7230*/  MUFU.RCP64H R3, R85 ;  /* 0x0000005500037308 */ /* 0x000e220000001800 */
[----:B------:R-:W-:Y:S01]  /*7240*/  MOV R2, 0x1 ;  /* 0x0000000100027802 */ /* 0x000fe20000000f00 */
[----:B------:R-:W-:Y:S01]  /*7250*/  BSSY.RECONVERGENT B1, `(.L_x_98) ;  /* 0x0000015000017945 */ /* 0x000fe20003800200 */
[----:B------:R-:W-:-:S04]  /*7260*/  FSETP.GEU.AND P1, PT, |R23|, 6.5827683646048100446e-37, PT ;  /* 0x036000001700780b */ /* 0x000fc80003f2e200 */
        /* <DEDUP_REMOVED lines=19> */
.L_x_99:
[----:B------:R-:W-:Y:S05]  /*73a0*/  BSYNC.RECONVERGENT B1 ;  /* 0x0000000000017941 */ /* 0x000fea0003800200 */
.L_x_98:
        /* <DEDUP_REMOVED lines=21> */
[----:B------:R-:W-:-:S07]  /*7500*/  MOV R2, R4 ;  /* 0x0000000400027202 */ /* 0x000fce0000000f00 */
.L_x_101:
[----:B------:R-:W-:Y:S05]  /*7510*/  BSYNC.RECONVERGENT B1 ;  /* 0x0000000000017941 */ /* 0x000fea0003800200 */
.L_x_100:
[----:B------:R-:W-:Y:S01]  /*7520*/  DADD R4, R34, R24 ;  /* 0x0000000022047229 */ /* 0x000fe20000000018 */
[----:B------:R-:W-:Y:S01]  /*7530*/  UMOV UR6, 0xa0b5ed8d ;  /* 0xa0b5ed8d00067882 */ /* 0x000fe20000000000 */
[----:B------:R-:W-:Y:S01]  /*7540*/  UMOV UR7, 0x3eb0c6f7 ;  /* 0x3eb0c6f700077882 */ /* 0x000fe20000000000 */
[----:B------:R-:W-:Y:S01]  /*7550*/  IMAD.MOV.U32 R6, RZ, RZ, 0x0 ;  /* 0x00000000ff067424 */ /* 0x000fe200078e00ff */
[----:B------:R-:W-:Y:S01]  /*7560*/  DADD R74, -RZ, |R82| ;  /* 0x00000000ff4a7229 */ /* 0x000fe20000000552 */
[----:B------:R-:W-:Y:S01]  /*7570*/  IMAD.MOV.U32 R7, RZ, RZ, 0x3fd80000 ;  /* 0x3fd80000ff077424 */ /* 0x000fe200078e00ff */
[----:B------:R-:W-:Y:S01]  /*7580*/  DSETP.GT.AND P0, PT, |R82|, R18, PT ;  /* 0x000000125200722a */ /* 0x000fe20003f04200 */
[----:B------:R-:W-:Y:S01]  /*7590*/  BSSY.RECONVERGENT B1, `(.L_x_102) ;  /* 0x000002a000017945 */ /* 0x000fe20003800200 */
[-C--:B------:R-:W-:Y:S02]  /*75a0*/  DFMA R22, -R52, R4.reuse, R60 ;  /* 0x000000043416722b */ /* 0x080fe4000000013c */
[----:B------:R-:W-:-:S02]  /*75b0*/  DFMA R72, -R54, R4, RZ ;  /* 0x000000043648722b */ /* 0x000fc400000001ff */
[----:B------:R-:W-:Y:S02]  /*75c0*/  DFMA R20, -R50, R4, R42 ;  /* 0x000000043214722b */ /* 0x000fe4000000012a */
[----:B------:R-:W-:Y:S01]  /*75d0*/  FSEL R18, R74, R18, P0 ;  /* 0x000000124a127208 */ /* 0x000fe20000000000 */
[----:B------:R-:W-:Y:S01]  /*75e0*/  DSETP.GT.AND P1, PT, |R68|, R16, PT ;  /* 0x000000104400722a */ /* 0x000fe20003f24200 */
[----:B------:R-:W-:Y:S01]  /*75f0*/  FSEL R19, R75, R19, P0 ;  /* 0x000000134b137208 */ /* 0x000fe20000000000 */
[C---:B------:R-:W-:Y:S02]  /*7600*/  DMUL R22, R48.reuse, R22 ;  /* 0x0000001630167228 */ /* 0x040fe40000000000 */
[C---:B------:R-:W-:Y:S02]  /*7610*/  DMUL R72, R48.reuse, R72 ;  /* 0x0000004830487228 */ /* 0x040fe40000000000 */
[----:B------:R-:W-:Y:S02]  /*7620*/  DMUL R20, R48, R20 ;  /* 0x0000001430147228 */ /* 0x000fe40000000000 */
[----:B------:R-:W-:-:S02]  /*7630*/  DADD R16, -RZ, |R68| ;  /* 0x00000000ff107229 */ /* 0x000fc40000000544 */
[----:B------:R-:W-:Y:S02]  /*7640*/  DMUL R4, R22, R22 ;  /* 0x0000001616047228 */ /* 0x000fe40000000000 */
[----:B------:R-:W-:Y:S02]  /*7650*/  DADD R76, -RZ, |R2| ;  /* 0x00000000ff4c7229 */ /* 0x000fe40000000502 */
[----:B------:R-:W-:-:S04]  /*7660*/  DSETP.GT.AND P2, PT, |R2|, R14, PT ;  /* 0x0000000e0200722a */ /* 0x000fc80003f44200 */
[----:B------:R-:W-:Y:S01]  /*7670*/  DFMA R4, R72, R72, R4 ;  /* 0x000000484804722b */ /* 0x000fe20000000004 */
[-C--:B------:R-:W-:Y:S02]  /*7680*/  FSEL R16, R16, R18.reuse, P1 ;  /* 0x0000001210107208 */ /* 0x080fe40000800000 */
[-C--:B------:R-:W-:Y:S02]  /*7690*/  FSEL R17, R17, R19.reuse, P1 ;  /* 0x0000001311117208 */ /* 0x080fe40000800000 */
[----:B------:R-:W-:Y:S02]  /*76a0*/  FSEL R14, R76, R18, P2 ;  /* 0x000000124c0e7208 */ /* 0x000fe40001000000 */
[----:B------:R-:W-:Y:S01]  /*76b0*/  FSEL R15, R77, R19, P2 ;  /* 0x000000134d0f7208 */ /* 0x000fe20001000000 */
        /* <DEDUP_REMOVED lines=11> */
[----:B------:R-:W-:Y:S01]  /*7770*/  IADD3 R11, PT, PT, R79, -0x100000, RZ ;  /* 0xfff000004f0b7810 */ /* 0x000fe20007ffe0ff */
[----:B------:R-:W-:-:S05]  /*7780*/  IMAD.MOV.U32 R10, RZ, RZ, R78 ;  /* 0x000000ffff0a7224 */ /* 0x000fca00078e004e */
        /* <DEDUP_REMOVED lines=8> */
[----:B------:R-:W-:Y:S02]  /*7810*/  IMAD.MOV.U32 R68, RZ, RZ, R2 ;  /* 0x000000ffff447224 */ /* 0x000fe400078e0002 */
[----:B------:R-:W-:-:S07]  /*7820*/  IMAD.MOV.U32 R69, RZ, RZ, R3 ;  /* 0x000000ffff457224 */ /* 0x000fce00078e0003 */
.L_x_103:
[----:B------:R-:W-:Y:S05]  /*7830*/  BSYNC.RECONVERGENT B1 ;  /* 0x0000000000017941 */ /* 0x000fea0003800200 */
.L_x_102:
        /* <DEDUP_REMOVED lines=23> */
.L_x_105:
[----:B------:R-:W-:Y:S05]  /*79b0*/  BSYNC.RECONVERGENT B1 ;  /* 0x0000000000017941 */ /* 0x000fea0003800200 */
.L_x_104:
        /* <DEDUP_REMOVED lines=23> */
.L_x_107:
[----:B------:R-:W-:Y:S05]  /*7b30*/  BSYNC.RECONVERGENT B1 ;  /* 0x0000000000017941 */ /* 0x000fea0003800200 */
.L_x_106:
        /* <DEDUP_REMOVED lines=22> */
.L_x_109:
[----:B------:R-:W-:Y:S05]  /*7ca0*/  BSYNC.RECONVERGENT B1 ;  /* 0x0000000000017941 */ /* 0x000fea0003800200 */
.L_x_108:
[----:B------:R-:W-:Y:S01]  /*7cb0*/  DADD R22, R58, R26 ;  /* 0x000000003a167229 */ /* 0x000fe2000000001a */
        /* <DEDUP_REMOVED lines=13> */
[-C--:B------:R-:W-:Y:S02]  /*7d90*/  DFMA R68, -R52, R4.reuse, R58 ;  /* 0x000000043444722b */ /* 0x080fe4000000013a */
[-C--:B------:R-:W-:Y:S02]  /*7da0*/  DFMA R72, -R54, R4.reuse, RZ ;  /* 0x000000043648722b */ /* 0x080fe400000001ff */
[----:B------:R-:W-:Y:S01]  /*7db0*/  DFMA R20, -R50, R4, R56 ;  /* 0x000000043214722b */ /* 0x000fe20000000138 */
[----:B------:R-:W-:Y:S01]  /*7dc0*/  FSEL R16, R82, R18, P1 ;  /* 0x0000001252107208 */ /* 0x000fe20000800000 */
[----:B------:R-:W-:Y:S01]  /*7dd0*/  DSETP.GT.AND P2, PT, |R2|, R14, PT ;  /* 0x0000000e0200722a */ /* 0x000fe20003f44200 */
[----:B------:R-:W-:Y:S01]  /*7de0*/  FSEL R17, R83, R19, P1 ;  /* 0x0000001353117208 */ /* 0x000fe20000800000 */
[----:B------:R-:W-:-:S02]  /*7df0*/  DMUL R68, R48, R68 ;  /* 0x0000004430447228 */ /* 0x000fc40000000000 */
[C---:B------:R-:W-:Y:S02]  /*7e00*/  DMUL R72, R48.reuse, R72 ;  /* 0x0000004830487228 */ /* 0x040fe40000000000 */
[----:B------:R-:W-:Y:S01]  /*7e10*/  DMUL R20, R48, R20 ;  /* 0x0000001430147228 */ /* 0x000fe20000000000 */
[----:B------:R-:W-:Y:S02]  /*7e20*/  FSEL R14, R78, R18, P2 ;  /* 0x000000124e0e7208 */ /* 0x000fe40001000000 */
[----:B------:R-:W-:Y:S01]  /*7e30*/  FSEL R15, R79, R19, P2 ;  /* 0x000000134f0f7208 */ /* 0x000fe20001000000 */
        /* <DEDUP_REMOVED lines=25> */
.L_x_111:
[----:B------:R-:W-:Y:S05]  /*7fd0*/  BSYNC.RECONVERGENT B1 ;  /* 0x0000000000017941 */ /* 0x000fea0003800200 */
.L_x_110:
        /* <DEDUP_REMOVED lines=23> */
.L_x_113:
[----:B------:R-:W-:Y:S05]  /*8150*/  BSYNC.RECONVERGENT B1 ;  /* 0x0000000000017941 */ /* 0x000fea0003800200 */
.L_x_112:
        /* <DEDUP_REMOVED lines=23> */
.L_x_115:
[----:B------:R-:W-:Y:S05]  /*82d0*/  BSYNC.RECONVERGENT B1 ;  /* 0x0000000000017941 */ /* 0x000fea0003800200 */
.L_x_114:
        /* <DEDUP_REMOVED lines=22> */
.L_x_117:
[----:B------:R-:W-:Y:S05]  /*8440*/  BSYNC.RECONVERGENT B1 ;  /* 0x0000000000017941 */ /* 0x000fea0003800200 */
.L_x_116:
        /* <DEDUP_REMOVED lines=49> */
.L_x_119:
[----:B------:R-:W-:Y:S05]  /*8760*/  BSYNC.RECONVERGENT B1 ;  /* 0x0000000000017941 */ /* 0x000fea0003800200 */
.L_x_118:
        /* <DEDUP_REMOVED lines=23> */
.L_x_121:
[----:B------:R-:W-:Y:S05]  /*88e0*/  BSYNC.RECONVERGENT B1 ;  /* 0x0000000000017941 */ /* 0x000fea0003800200 */
.L_x_120:
        /* <DEDUP_REMOVED lines=23> */
.L_x_123:
[----:B------:R-:W-:Y:S05]  /*8a60*/  BSYNC.RECONVERGENT B1 ;  /* 0x0000000000017941 */ /* 0x000fea0003800200 */
.L_x_122:
        /* <DEDUP_REMOVED lines=22> */
.L_x_125:
[----:B------:R-:W-:Y:S05]  /*8bd0*/  BSYNC.RECONVERGENT B1 ;  /* 0x0000000000017941 */ /* 0x000fea0003800200 */
.L_x_124:
[----:B------:R-:W-:Y:S01]  /*8be0*/  DADD R20, RZ, R70 ;  /* 0x00000000ff147229 */ /* 0x000fe20000000046 */
        /* <DEDUP_REMOVED lines=9> */
[----:B------:R-:W-:Y:S02]  /*8c80*/  DSETP.GT.AND P1, PT, |R82|, R16, PT ;  /* 0x000000105200722a */ /* 0x000fe40003f24200 */
[----:B------:R-:W-:Y:S01]  /*8c90*/  FSEL R14, R76, R18, P0 ;  /* 0x000000124c0e7208 */ /* 0x000fe20000000000 */
[----:B------:R-:W-:Y:S01]  /*8ca0*/  DADD R82, -RZ, |R82| ;  /* 0x00000000ff527229 */ /* 0x000fe20000000552 */
[----:B------:R-:W-:Y:S01]  /*8cb0*/  FSEL R15, R77, R19, P0 ;  /* 0x000000134d0f7208 */ /* 0x000fe20000000000 */
[-C--:B------:R-:W-:Y:S02]  /*8cc0*/  DFMA R68, -R52, R4.reuse, RZ ;  /* 0x000000043444722b */ /* 0x080fe400000001ff */
[-C--:B------:R-:W-:Y:S02]  /*8cd0*/  DFMA R72, -R54, R4.reuse, R64 ;  /* 0x000000043648722b */ /* 0x080fe40000000140 */
[----:B------:R-:W-:Y:S02]  /*8ce0*/  DFMA R70, -R50, R4, R56 ;  /* 0x000000043246722b */ /* 0x000fe40000000138 */
[----:B------:R-:W-:-:S02]  /*8cf0*/  DADD R78, -RZ, |R2| ;  /* 0x00000000ff4e7229 */ /* 0x000fc40000000502 */
[C---:B------:R-:W-:Y:S01]  /*8d00*/  DMUL R68, R48.reuse, R68 ;  /* 0x0000004430447228 */ /* 0x040fe20000000000 */
[----:B------:R-:W-:Y:S01]  /*8d10*/  FSEL R16, R82, R14, P1 ;  /* 0x0000000e52107208 */ /* 0x000fe20000800000 */
[C---:B------:R-:W-:Y:S01]  /*8d20*/  DMUL R72, R48.reuse, R72 ;  /* 0x0000004830487228 */ /* 0x040fe20000000000 */
[----:B------:R-:W-:Y:S01]  /*8d30*/  FSEL R17, R83, R15, P1 ;  /* 0x0000000f53117208 */ /* 0x000fe20000800000 */
[----:B------:R-:W-:-:S04]  /*8d40*/  DMUL R70, R48, R70 ;  /* 0x0000004630467228 */ /* 0x000fc80000000000 */
[----:B------:R-:W-:Y:S01]  /*8d50*/  DMUL R4, R68, R68 ;  /* 0x0000004444047228 */ /* 0x000fe20000000000 */
[----:B------:R-:W-:Y:S02]  /*8d60*/  FSEL R18, R78, R14, P2 ;  /* 0x0000000e4e127208 */ /* 0x000fe40001000000 */
[----:B------:R-:W-:-:S05]  /*8d70*/  FSEL R19, R79, R15, P2 ;  /* 0x0000000f4f137208 */ /* 0x000fca0001000000 */
        /* <DEDUP_REMOVED lines=24> */
.L_x_127:
[----:B------:R-:W-:Y:S05]  /*8f00*/  BSYNC.RECONVERGENT B1 ;  /* 0x0000000000017941 */ /* 0x000fea0003800200 */
.L_x_126:
        /* <DEDUP_REMOVED lines=23> */
.L_x_129:
[----:B------:R-:W-:Y:S05]  /*9080*/  BSYNC.RECONVERGENT B1 ;  /* 0x0000000000017941 */ /* 0x000fea0003800200 */
.L_x_128:
        /* <DEDUP_REMOVED lines=23> */
.L_x_131:
[----:B------:R-:W-:Y:S05]  /*9200*/  BSYNC.RECONVERGENT B1 ;  /* 0x0000000000017941 */ /* 0x000fea0003800200 */
.L_x_130:
        /* <DEDUP_REMOVED lines=22> */
.L_x_133:
[----:B------:R-:W-:Y:S05]  /*9370*/  BSYNC.RECONVERGENT B1 ;  /* 0x0000000000017941 */ /* 0x000fea0003800200 */
.L_x_132:
        /* <DEDUP_REMOVED lines=8> */
[-C--:B------:R-:W-:Y:S02]  /*9400*/  DFMA R68, -R52, R4.reuse, RZ ;  /* 0x000000043444722b */ /* 0x080fe400000001ff */
[----:B------:R-:W-:-:S02]  /*9410*/  DFMA R72, -R54, R4, R64 ;  /* 0x000000043648722b */ /* 0x000fc40000000140 */
[----:B------:R-:W-:Y:S02]  /*9420*/  DFMA R70, -R50, R4, R42 ;  /* 0x000000043246722b */ /* 0x000fe4000000012a */
[----:B------:R-:W-:Y:S02]  /*9430*/  DSETP.GT.AND P2, PT, |R2|, R18, PT ;  /* 0x000000120200722a */ /* 0x000fe40003f44200 */
[C---:B------:R-:W-:Y:S01]  /*9440*/  DMUL R68, R48.reuse, R68 ;  /* 0x0000004430447228 */ /* 0x040fe20000000000 */
[----:B------:R-:W-:Y:S01]  /*9450*/  FSEL R18, R76, R14, P0 ;  /* 0x0000000e4c127208 */ /* 0x000fe20000000000 */
[C---:B------:R-:W-:Y:S01]  /*9460*/  DMUL R72, R48.reuse, R72 ;  /* 0x0000004830487228 */ /* 0x040fe20000000000 */
[----:B------:R-:W-:Y:S01]  /*9470*/  FSEL R19, R77, R15, P0 ;  /* 0x0000000f4d137208 */ /* 0x000fe20000000000 */
[----:B------:R-:W-:Y:S02]  /*9480*/  DMUL R70, R48, R70 ;  /* 0x0000004630467228 */ /* 0x000fe40000000000 */
[----:B------:R-:W-:-:S02]  /*9490*/  DSETP.GT.AND P1, PT, |R82|, R16, PT ;  /* 0x000000105200722a */ /* 0x000fc40003f24200 */
[----:B------:R-:W-:Y:S02]  /*94a0*/  DMUL R4, R68, R68 ;  /* 0x0000004444047228 */ /* 0x000fe40000000000 */
[----:B------:R-:W-:Y:S02]  /*94b0*/  DADD R82, -RZ, |R82| ;  /* 0x00000000ff527229 */ /* 0x000fe40000000552 */
[----:B------:R-:W-:-:S04]  /*94c0*/  DADD R78, -RZ, |R2| ;  /* 0x00000000ff4e7229 */ /* 0x000fc80000000502 */
[----:B------:R-:W-:-:S04]  /*94d0*/  DFMA R4, R72, R72, R4 ;  /* 0x000000484804722b */ /* 0x000fc80000000004 */
[-C--:B------:R-:W-:Y:S02]  /*94e0*/  FSEL R16, R82, R18.reuse, P1 ;  /* 0x0000001252107208 */ /* 0x080fe40000800000 */
[-C--:B------:R-:W-:Y:S02]  /*94f0*/  FSEL R17, R83, R19.reuse, P1 ;  /* 0x0000001353117208 */ /* 0x080fe40000800000 */
[----:B------:R-:W-:Y:S01]  /*9500*/  DFMA R4, R70, R70, R4 ;  /* 0x000000464604722b */ /* 0x000fe20000000004 */
[----:B------:R-:W-:Y:S02]  /*9510*/  FSEL R14, R78, R18, P2 ;  /* 0x000000124e0e7208 */ /* 0x000fe40001000000 */
[----:B------:R-:W-:-:S05]  /*9520*/  FSEL R15, R79, R19, P2 ;  /* 0x000000134f0f7208 */ /* 0x000fca0001000000 */
        /* <DEDUP_REMOVED lines=22> */
.L_x_135:
[----:B------:R-:W-:Y:S05]  /*9690*/  BSYNC.RECONVERGENT B1 ;  /* 0x0000000000017941 */ /* 0x000fea0003800200 */
.L_x_134:
        /* <DEDUP_REMOVED lines=23> */
.L_x_137:
[----:B------:R-:W-:Y:S05]  /*9810*/  BSYNC.RECONVERGENT B1 ;  /* 0x0000000000017941 */ /* 0x000fea0003800200 */
.L_x_136:
        /* <DEDUP_REMOVED lines=23> */
.L_x_139:
[----:B------:R-:W-:Y:S05]  /*9990*/  BSYNC.RECONVERGENT B1 ;  /* 0x0000000000017941 */ /* 0x000fea0003800200 */
.L_x_138:
        /* <DEDUP_REMOVED lines=22> */
.L_x_141:
[----:B------:R-:W-:Y:S05]  /*9b00*/  BSYNC.RECONVERGENT B1 ;  /* 0x0000000000017941 */ /* 0x000fea0003800200 */
.L_x_140:
        /* <DEDUP_REMOVED lines=14> */
[-C--:B------:R-:W-:Y:S02]  /*9bf0*/  DFMA R68, -R52, R4.reuse, RZ ;  /* 0x000000043444722b */ /* 0x080fe400000001ff */
[-C--:B------:R-:W-:Y:S02]  /*9c00*/  DFMA R72, -R54, R4.reuse, R62 ;  /* 0x000000043648722b */ /* 0x080fe4000000013e */
        /* <DEDUP_REMOVED lines=34> */
.L_x_143:
[----:B------:R-:W-:Y:S05]  /*9e30*/  BSYNC.RECONVERGENT B1 ;  /* 0x0000000000017941 */ /* 0x000fea0003800200 */
.L_x_142:
        /* <DEDUP_REMOVED lines=23> */
.L_x_145:
[----:B------:R-:W-:Y:S05]  /*9fb0*/  BSYNC.RECONVERGENT B1 ;  /* 0x0000000000017941 */ /* 0x000fea0003800200 */
.L_x_144:
        /* <DEDUP_REMOVED lines=23> */
.L_x_147:
[----:B------:R-:W-:Y:S05]  /*a130*/  BSYNC.RECONVERGENT B1 ;  /* 0x0000000000017941 */ /* 0x000fea0003800200 */
.L_x_146:
        /* <DEDUP_REMOVED lines=22> */
.L_x_149:
[----:B------:R-:W-:Y:S05]  /*a2a0*/  BSYNC.RECONVERGENT B1 ;  /* 0x0000000000017941 */ /* 0x000fea0003800200 */
.L_x_148:
        /* <DEDUP_REMOVED lines=49> */
.L_x_151:
[----:B------:R-:W-:Y:S05]  /*a5c0*/  BSYNC.RECONVERGENT B1 ;  /* 0x0000000000017941 */ /* 0x000fea0003800200 */
.L_x_150:
        /* <DEDUP_REMOVED lines=23> */
.L_x_153:
[----:B------:R-:W-:Y:S05]  /*a740*/  BSYNC.RECONVERGENT B1 ;  /* 0x0000000000017941 */ /* 0x000fea0003800200 */
.L_x_152:
        /* <DEDUP_REMOVED lines=23> */
.L_x_155:
[----:B------:R-:W-:Y:S05]  /*a8c0*/  BSYNC.RECONVERGENT B1 ;  /* 0x0000000000017941 */ /* 0x000fea0003800200 */
.L_x_154:
        /* <DEDUP_REMOVED lines=22> */
.L_x_157:
[----:B------:R-:W-:Y:S05]  /*aa30*/  BSYNC.RECONVERGENT B1 ;  /* 0x0000000000017941 */ /* 0x000fea0003800200 */
.L_x_156:
        /* <DEDUP_REMOVED lines=8> */
[-C--:B------:R-:W-:Y:S02]  /*aac0*/  DFMA R66, -R52, R44.reuse, R60 ;  /* 0x0000002c3442722b */ /* 0x080fe4000000013c */
[----:B------:R-:W-:-:S02]  /*aad0*/  DFMA R68, -R54, R44, R64 ;  /* 0x0000002c3644722b */ /* 0x000fc40000000140 */
[----:B------:R-:W-:Y:S02]  /*aae0*/  DFMA R44, -R50, R44, RZ ;  /* 0x0000002c322c722b */ /* 0x000fe400000001ff */
        /* <DEDUP_REMOVED lines=38> */
.L_x_159:
[----:B------:R-:W-:Y:S05]  /*ad50*/  BSYNC.RECONVERGENT B1 ;  /* 0x0000000000017941 */ /* 0x000fea0003800200 */
.L_x_158:
        /* <DEDUP_REMOVED lines=23> */
.L_x_161:
[----:B------:R-:W-:Y:S05]  /*aed0*/  BSYNC.RECONVERGENT B1 ;  /* 0x0000000000017941 */ /* 0x000fea0003800200 */
.L_x_160:
        /* <DEDUP_REMOVED lines=23> */
.L_x_163:
[----:B------:R-:W-:Y:S05]  /*b050*/  BSYNC.RECONVERGENT B1 ;  /* 0x0000000000017941 */ /* 0x000fea0003800200 */
.L_x_162:
        /* <DEDUP_REMOVED lines=22> */
.L_x_165:
[----:B------:R-:W-:Y:S05]  /*b1c0*/  BSYNC.RECONVERGENT B1 ;  /* 0x0000000000017941 */ /* 0x000fea0003800200 */
.L_x_164:
[----:B------:R-:W-:Y:S01]  /*b1d0*/  DFMA R32, RZ, R50, R32 ;  /* 0x00000032ff20722b */ /* 0x000fe20000000020 */
[----:B------:R-:W-:Y:S01]  /*b1e0*/  UMOV UR6, 0xa0b5ed8d ;  /* 0xa0b5ed8d00067882 */ /* 0x000fe20000000000 */
[----:B------:R-:W-:Y:S01]  /*b1f0*/  UMOV UR7, 0x3eb0c6f7 ;  /* 0x3eb0c6f700077882 */ /* 0x000fe20000000000 */
[----:B------:R-:W-:Y:S01]  /*b200*/  IMAD.MOV.U32 R6, RZ, RZ, 0x0 ;  /* 0x00000000ff067424 */ /* 0x000fe200078e00ff */
[----:B------:R-:W-:Y:S01]  /*b210*/  DSETP.GT.AND P0, PT, |R82|, R18, PT ;  /* 0x000000125200722a */ /* 0x000fe20003f04200 */
[----:B------:R-:W-:Y:S01]  /*b220*/  IMAD.MOV.U32 R7, RZ, RZ, 0x3fd80000 ;  /* 0x3fd80000ff077424 */ /* 0x000fe200078e00ff */
[----:B------:R-:W-:Y:S01]  /*b230*/  DSETP.GT.AND P1, PT, |R68|, R16, PT ;  /* 0x000000104400722a */ /* 0x000fe20003f24200 */
[----:B------:R-:W-:Y:S01]  /*b240*/  BSSY.RECONVERGENT B1, `(.L_x_166) ;  /* 0x000002c000017945 */ /* 0x000fe20003800200 */
[-C--:B------:R-:W-:Y:S02]  /*b250*/  DFMA R44, -R52, R32.reuse, R58 ;  /* 0x00000020342c722b */ /* 0x080fe4000000013a */
[----:B------:R-:W-:-:S02]  /*b260*/  DFMA R66, -R54, R32, R64 ;  /* 0x000000203642722b */ /* 0x000fc40000000140 */
[----:B------:R-:W-:Y:S02]  /*b270*/  DFMA R32, -R50, R32, RZ ;  /* 0x000000203220722b */ /* 0x000fe400000001ff */
[----:B------:R-:W-:Y:S02]  /*b280*/  DADD R68, -RZ, |R68| ;  /* 0x00000000ff447229 */ /* 0x000fe40000000544 */
[C---:B------:R-:W-:Y:S02]  /*b290*/  DMUL R44, R48.reuse, R44 ;  /* 0x0000002c302c7228 */ /* 0x040fe40000000000 */
[C---:B------:R-:W-:Y:S02]  /*b2a0*/  DMUL R66, R48.reuse, R66 ;  /* 0x0000004230427228 */ /* 0x040fe40000000000 */
[----:B------:R-:W-:Y:S02]  /*b2b0*/  DMUL R32, R48, R32 ;  /* 0x0000002030207228 */ /* 0x000fe40000000000 */
[----:B------:R-:W-:-:S02]  /*b2c0*/  DADD R72, -RZ, |R2| ;  /* 0x00000000ff487229 */ /* 0x000fc40000000502 */
[----:B------:R-:W-:Y:S02]  /*b2d0*/  DMUL R4, R44, R44 ;  /* 0x0000002c2c047228 */ /* 0x000fe40000000000 */
[----:B------:R-:W-:-:S06]  /*b2e0*/  DSETP.GT.AND P2, PT, |R2|, R14, PT ;  /* 0x0000000e0200722a */ /* 0x000fcc0003f44200 */
        /* <DEDUP_REMOVED lines=10> */
[----:B------:R-:W-:-:S06]  /*b390*/  DADD R6, -RZ, |R82| ;  /* 0x00000000ff067229 */ /* 0x000fcc0000000552 */
[----:B------:R-:W-:Y:S02]  /*b3a0*/  DMUL R4, R8, R74 ;  /* 0x0000004a08047228 */ /* 0x000fe40000000000 */
[----:B------:R-:W-:Y:S01]  /*b3b0*/  IADD3 R11, PT, PT, R75, -0x100000, RZ ;  /* 0xfff000004b0b7810 */ /* 0x000fe20007ffe0ff */
[----:B------:R-:W-:Y:S01]  /*b3c0*/  IMAD.MOV.U32 R10, RZ, RZ, R74 ;  /* 0x000000ffff0a7224 */ /* 0x000fe200078e004a */
[----:B------:R-:W-:Y:S02]  /*b3d0*/  FSEL R18, R6, R18, P0 ;  /* 0x0000001206127208 */ /* 0x000fe40000000000 */
        /* <DEDUP_REMOVED lines=12> */
[----:B------:R-:W-:Y:S01]  /*b4a0*/  MOV R12, 0xb4e0 ;  /* 0x0000b4e0000c7802 */ /* 0x000fe20000000f00 */
[----:B------:R-:W-:Y:S02]  /*b4b0*/  IMAD.MOV.U32 R6, RZ, RZ, R76 ;  /* 0x000000ffff067224 */ /* 0x000fe400078e004c */
[----:B------:R-:W-:-:S07]  /*b4c0*/  IMAD.MOV.U32 R3, RZ, RZ, R11 ;  /* 0x000000ffff037224 */ /* 0x000fce00078e000b */
[----:B------:R-:W-:Y:S05]  /*b4d0*/  CALL.REL.NOINC `($__internal_1_$__cuda_sm20_dsqrt_rn_f64_mediumpath_v1) ;  /* 0x00000050006c7944 */ /* 0x000fea0003c00000 */
[----:B------:R-:W-:Y:S01]  /*b4e0*/  IMAD.MOV.U32 R82, RZ, RZ, R2 ;  /* 0x000000ffff527224 */ /* 0x000fe200078e0002 */
[----:B------:R-:W-:-:S07]  /*b4f0*/  MOV R83, R3 ;  /* 0x0000000300537202 */ /* 0x000fce0000000f00 */
.L_x_167:
[----:B------:R-:W-:Y:S05]  /*b500*/  BSYNC.RECONVERGENT B1 ;  /* 0x0000000000017941 */ /* 0x000fea0003800200 */
.L_x_166:
        /* <DEDUP_REMOVED lines=23> */
.L_x_169:
[----:B------:R-:W-:Y:S05]  /*b680*/  BSYNC.RECONVERGENT B1 ;  /* 0x0000000000017941 */ /* 0x000fea0003800200 */
.L_x_168:
        /* <DEDUP_REMOVED lines=23> */
.L_x_171:
[----:B------:R-:W-:Y:S05]  /*b800*/  BSYNC.RECONVERGENT B1 ;  /* 0x0000000000017941 */ /* 0x000fea0003800200 */
.L_x_170:
        /* <DEDUP_REMOVED lines=22> */
.L_x_173:
[----:B------:R-:W-:Y:S05]  /*b970*/  BSYNC.RECONVERGENT B1 ;  /* 0x0000000000017941 */ /* 0x000fea0003800200 */
.L_x_172:
        /* <DEDUP_REMOVED lines=51> */
.L_x_175:
[----:B------:R-:W-:Y:S05]  /*bcb0*/  BSYNC.RECONVERGENT B1 ;  /* 0x0000000000017941 */ /* 0x000fea0003800200 */
.L_x_174:
        /* <DEDUP_REMOVED lines=23> */
.L_x_177:
[----:B------:R-:W-:Y:S05]  /*be30*/  BSYNC.RECONVERGENT B1 ;  /* 0x0000000000017941 */ /* 0x000fea0003800200 */
.L_x_176:
        /* <DEDUP_REMOVED lines=23> */
.L_x_179:
[----:B------:R-:W-:Y:S05]  /*bfb0*/  BSYNC.RECONVERGENT B1 ;  /* 0x0000000000017941 */ /* 0x000fea0003800200 */
.L_x_178:
        /* <DEDUP_REMOVED lines=22> */
.L_x_181:
[----:B------:R-:W-:Y:S05]  /*c120*/  BSYNC.RECONVERGENT B1 ;  /* 0x0000000000017941 */ /* 0x000fea0003800200 */
.L_x_180:
        /* <DEDUP_REMOVED lines=51> */
.L_x_183:
[----:B------:R-:W-:Y:S05]  /*c460*/  BSYNC.RECONVERGENT B1 ;  /* 0x0000000000017941 */ /* 0x000fea0003800200 */
.L_x_182:
        /* <DEDUP_REMOVED lines=23> */
.L_x_185:
[----:B------:R-:W-:Y:S05]  /*c5e0*/  BSYNC.RECONVERGENT B1 ;  /* 0x0000000000017941 */ /* 0x000fea0003800200 */
.L_x_184:
        /* <DEDUP_REMOVED lines=23> */
.L_x_187:
[----:B------:R-:W-:Y:S05]  /*c760*/  BSYNC.RECONVERGENT B1 ;  /* 0x0000000000017941 */ /* 0x000fea0003800200 */
.L_x_186:
        /* <DEDUP_REMOVED lines=22> */
.L_x_189:
[----:B------:R-:W-:Y:S05]  /*c8d0*/  BSYNC.RECONVERGENT B1 ;  /* 0x0000000000017941 */ /* 0x000fea0003800200 */
.L_x_188:
        /* <DEDUP_REMOVED lines=8> */
[-C--:B------:R-:W-:Y:S02]  /*c960*/  DFMA R28, -R52, R20.reuse, RZ ;  /* 0x00000014341c722b */ /* 0x080fe400000001ff */
        /* <DEDUP_REMOVED lines=42> */
.L_x_191:
[----:B------:R-:W-:Y:S05]  /*cc10*/  BSYNC.RECONVERGENT B1 ;  /* 0x0000000000017941 */ /* 0x000fea0003800200 */
.L_x_190:
        /* <DEDUP_REMOVED lines=23> */
.L_x_193:
[----:B------:R-:W-:Y:S05]  /*cd90*/  BSYNC.RECONVERGENT B1 ;  /* 0x0000000000017941 */ /* 0x000fea0003800200 */
.L_x_192:
        /* <DEDUP_REMOVED lines=23> */
.L_x_195:
[----:B------:R-:W-:Y:S05]  /*cf10*/  BSYNC.RECONVERGENT B1 ;  /* 0x0000000000017941 */ /* 0x000fea0003800200 */
.L_x_194:
        /* <DEDUP_REMOVED lines=22> */
.L_x_197:
[----:B------:R-:W-:Y:S05]  /*d080*/  BSYNC.RECONVERGENT B1 ;  /* 0x0000000000017941 */ /* 0x000fea0003800200 */
.L_x_196:
        /* <DEDUP_REMOVED lines=51> */
.L_x_199:
[----:B------:R-:W-:Y:S05]  /*d3c0*/  BSYNC.RECONVERGENT B1 ;  /* 0x0000000000017941 */ /* 0x000fea0003800200 */
.L_x_198:
        /* <DEDUP_REMOVED lines=23> */
.L_x_201:
[----:B------:R-:W-:Y:S05]  /*d540*/  BSYNC.RECONVERGENT B1 ;  /* 0x0000000000017941 */ /* 0x000fea0003800200 */
.L_x_200:
        /* <DEDUP_REMOVED lines=23> */
.L_x_203:
[----:B------:R-:W-:Y:S05]  /*d6c0*/  BSYNC.RECONVERGENT B1 ;  /* 0x0000000000017941 */ /* 0x000fea0003800200 */
.L_x_202:
        /* <DEDUP_REMOVED lines=22> */
.L_x_205:
[----:B------:R-:W-:Y:S05]  /*d830*/  BSYNC.RECONVERGENT B1 ;  /* 0x0000000000017941 */ /* 0x000fea0003800200 */
.L_x_204:
        /* <DEDUP_REMOVED lines=9> */
[----:B------:R-:W-:-:S02]  /*d8d0*/  DFMA R28, -R54, R4, RZ ;  /* 0x00000004361c722b */ /* 0x000fc400000001ff */
        /* <DEDUP_REMOVED lines=37> */
[----:B------:R-:W-:Y:S01]  /*db30*/  MOV R12, 0xdb70 ;  /* 0x0000db70000c7802 */ /* 0x000fe20000000f00 */
[----:B------:R-:W-:Y:S02]  /*db40*/  IMAD.MOV.U32 R4, RZ, RZ, R66 ;  /* 0x000000ffff047224 */ /* 0x000fe400078e0042 */
[----:B------:R-:W-:-:S07]  /*db50*/  IMAD.MOV.U32 R5, RZ, RZ, R67 ;  /* 0x000000ffff057224 */ /* 0x000fce00078e0043 */
[----:B------:R-:W-:Y:S05]  /*db60*/  CALL.REL.NOINC `($__internal_1_$__cuda_sm20_dsqrt_rn_f64_mediumpath_v1) ;  /* 0x0000002800c87944 */ /* 0x000fea0003c00000 */
[----:B------:R-:W-:Y:S02]  /*db70*/  IMAD.MOV.U32 R32, RZ, RZ, R2 ;  /* 0x000000ffff207224 */ /* 0x000fe400078e0002 */
[----:B------:R-:W-:-:S07]  /*db80*/  IMAD.MOV.U32 R33, RZ, RZ, R3 ;  /* 0x000000ffff217224 */ /* 0x000fce00078e0003 */
.L_x_207:
[----:B------:R-:W-:Y:S05]  /*db90*/  BSYNC.RECONVERGENT B1 ;  /* 0x0000000000017941 */ /* 0x000fea0003800200 */
.L_x_206:
        /* <DEDUP_REMOVED lines=23> */
.L_x_209:
[----:B------:R-:W-:Y:S05]  /*dd10*/  BSYNC.RECONVERGENT B1 ;  /* 0x0000000000017941 */ /* 0x000fea0003800200 */
.L_x_208:
        /* <DEDUP_REMOVED lines=23> */
.L_x_211:
[----:B------:R-:W-:Y:S05]  /*de90*/  BSYNC.RECONVERGENT B1 ;  /* 0x0000000000017941 */ /* 0x000fea0003800200 */
.L_x_210:
        /* <DEDUP_REMOVED lines=22> */
.L_x_213:
[----:B------:R-:W-:Y:S05]  /*e000*/  BSYNC.RECONVERGENT B1 ;  /* 0x0000000000017941 */ /* 0x000fea0003800200 */
.L_x_212:
[----:B------:R-:W-:Y:S01]  /*e010*/  DFMA R4, RZ, R50, R22 ;  /* 0x00000032ff04722b */ /* 0x000fe20000000016 */
        /* <DEDUP_REMOVED lines=52> */
.L_x_215:
[----:B------:R-:W-:Y:S05]  /*e360*/  BSYNC.RECONVERGENT B1 ;  /* 0x0000000000017941 */ /* 0x000fea0003800200 */
.L_x_214:
        /* <DEDUP_REMOVED lines=23> */
.L_x_217:
[----:B------:R-:W-:Y:S05]  /*e4e0*/  BSYNC.RECONVERGENT B1 ;  /* 0x0000000000017941 */ /* 0x000fea0003800200 */
.L_x_216:
        /* <DEDUP_REMOVED lines=23> */
.L_x_219:
[----:B------:R-:W-:Y:S05]  /*e660*/  BSYNC.RECONVERGENT B1 ;  /* 0x0000000000017941 */ /* 0x000fea0003800200 */
.L_x_218:
        /* <DEDUP_REMOVED lines=22> */
.L_x_221:
[----:B------:R-:W-:Y:S05]  /*e7d0*/  BSYNC.RECONVERGENT B1 ;  /* 0x0000000000017941 */ /* 0x000fea0003800200 */
.L_x_220:
[----:B------:R-:W-:Y:S01]  /*e7e0*/  DADD R26, RZ, R26 ;  /* 0x00000000ff1a7229 */ /* 0x000fe2000000001a */
[----:B------:R-:W-:Y:S01]  /*e7f0*/  UMOV UR6, 0xa0b5ed8d ;  /* 0xa0b5ed8d00067882 */ /* 0x000fe20000000000 */
[----:B------:R-:W-:Y:S01]  /*e800*/  UMOV UR7, 0x3eb0c6f7 ;  /* 0x3eb0c6f700077882 */ /* 0x000fe20000000000 */
[----:B------:R-:W-:Y:S01]  /*e810*/  IMAD.MOV.U32 R6, RZ, RZ, 0x0 ;  /* 0x00000000ff067424 */ /* 0x000fe200078e00ff */
[----:B------:R-:W-:Y:S01]  /*e820*/  DSETP.GT.AND P0, PT, |R28|, R18, PT ;  /* 0x000000121c00722a */ /* 0x000fe20003f04200 */
[----:B------:R-:W-:Y:S01]  /*e830*/  IMAD.MOV.U32 R7, RZ, RZ, 0x3fd80000 ;  /* 0x3fd80000ff077424 */ /* 0x000fe200078e00ff */
[----:B------:R-:W-:Y:S01]  /*e840*/  DSETP.GT.AND P1, PT, |R24|, R16, PT ;  /* 0x000000101800722a */ /* 0x000fe20003f24200 */
[----:B------:R-:W-:Y:S01]  /*e850*/  BSSY.RECONVERGENT B1, `(.L_x_222) ;  /* 0x000002f000017945 */ /* 0x000fe20003800200 */
[----:B------:R-:W-:Y:S02]  /*e860*/  DADD R46, R46, R26 ;  /* 0x000000002e2e7229 */ /* 0x000fe4000000001a */
[----:B------:R-:W-:-:S02]  /*e870*/  DADD R24, -RZ, |R24| ;  /* 0x00000000ff187229 */ /* 0x000fc40000000518 */
[----:B------:R-:W-:-:S04]  /*e880*/  DSETP.GT.AND P2, PT, |R2|, R14, PT ;  /* 0x0000000e0200722a */ /* 0x000fc80003f44200 */
[-C--:B------:R-:W-:Y:S02]  /*e890*/  DFMA R22, -R52, R46.reuse, RZ ;  /* 0x0000002e3416722b */ /* 0x080fe400000001ff */
[-C--:B------:R-:W-:Y:S02]  /*e8a0*/  DFMA R32, -R54, R46.reuse, RZ ;  /* 0x0000002e3620722b */ /* 0x080fe400000001ff */
        /* <DEDUP_REMOVED lines=41> */
.L_x_223:
[----:B------:R-:W-:Y:S05]  /*eb40*/  BSYNC.RECONVERGENT B1 ;  /* 0x0000000000017941 */ /* 0x000fea0003800200 */
.L_x_222:
        /* <DEDUP_REMOVED lines=23> */
.L_x_225:
[----:B------:R-:W-:Y:S05]  /*ecc0*/  BSYNC.RECONVERGENT B1 ;  /* 0x0000000000017941 */ /* 0x000fea0003800200 */
.L_x_224:
        /* <DEDUP_REMOVED lines=23> */
.L_x_227:
[----:B------:R-:W-:Y:S05]  /*ee40*/  BSYNC.RECONVERGENT B1 ;  /* 0x0000000000017941 */ /* 0x000fea0003800200 */
.L_x_226:
        /* <DEDUP_REMOVED lines=22> */
.L_x_229:
[----:B------:R-:W-:Y:S05]  /*efb0*/  BSYNC.RECONVERGENT B1 ;  /* 0x0000000000017941 */ /* 0x000fea0003800200 */
.L_x_228:
        /* <DEDUP_REMOVED lines=8> */
[-C--:B------:R-:W-:Y:S02]  /*f040*/  DFMA R22, -R52, R26.reuse, RZ ;  /* 0x0000001a3416722b */ /* 0x080fe400000001ff */
[----:B------:R-:W-:-:S02]  /*f050*/  DFMA R30, -R54, R26, RZ ;  /* 0x0000001a361e722b */ /* 0x000fc400000001ff */
        /* <DEDUP_REMOVED lines=43> */
.L_x_231:
[----:B------:R-:W-:Y:S05]  /*f310*/  BSYNC.RECONVERGENT B1 ;  /* 0x0000000000017941 */ /* 0x000fea0003800200 */
.L_x_230:
        /* <DEDUP_REMOVED lines=23> */
.L_x_233:
[----:B------:R-:W-:Y:S05]  /*f490*/  BSYNC.RECONVERGENT B1 ;  /* 0x0000000000017941 */ /* 0x000fea0003800200 */
.L_x_232:
        /* <DEDUP_REMOVED lines=23> */
.L_x_235:
[----:B------:R-:W-:Y:S05]  /*f610*/  BSYNC.RECONVERGENT B1 ;  /* 0x0000000000017941 */ /* 0x000fea0003800200 */
.L_x_234:
        /* <DEDUP_REMOVED lines=22> */
.L_x_237:
[----:B------:R-:W-:Y:S05]  /*f780*/  BSYNC.RECONVERGENT B1 ;  /* 0x0000000000017941 */ /* 0x000fea0003800200 */
.L_x_236:
[----:B------:R-:W0:Y:S02]  /*f790*/  LDC.64 R20, c[0x0][0x398] ;  /* 0x0000e600ff147b82 */ /* 0x000e240000000a00 */
[----:B0-----:R-:W-:-:S06]  /*f7a0*/  IMAD.WIDE R20, R0, 0x8, R20 ;  /* 0x0000000800147825 */ /* 0x001fcc00078e0214 */
[----:B------:R-:W5:Y:S01]  /*f7b0*/  LDG.E.64 R20, desc[UR4][R20.64] ;  /* 0x0000000414147981 */ /* 0x000f62000c1e1b00 */
[----:B------:R-:W-:Y:S01]  /*f7c0*/  DMUL R22, R54, R36 ;  /* 0x0000002436167228 */ /* 0x000fe20000000000 */
[----:B------:R-:W-:Y:S01]  /*f7d0*/  BSSY.RECONVERGENT B0, `(.L_x_238) ;  /* 0x0000012000007945 */ /* 0x000fe20003800200 */
[----:B------:R-:W-:Y:S02]  /*f7e0*/  DADD R4, -RZ, |R26| ;  /* 0x00000000ff047229 */ /* 0x000fe4000000051a */
[----:B------:R-:W-:Y:S02]  /*f7f0*/  DSETP.GT.AND P1, PT, |R24|, R16, PT ;  /* 0x000000101800722a */ /* 0x000fe40003f24200 */
[----:B------:R-:W-:Y:S02]  /*f800*/  DSETP.GT.AND P0, PT, |R26|, R18, PT ;  /* 0x000000121a00722a */ /* 0x000fe40003f04200 */
[----:B------:R-:W-:Y:S02]  /*f810*/  DFMA R22, R50, R40, -R22 ;  /* 0x000000283216722b */ /* 0x000fe40000000816 */
[----:B------:R-:W-:-:S02]  /*f820*/  DADD R24, -RZ, |R24| ;  /* 0x00000000ff187229 */ /* 0x000fc40000000518 */
[----:B------:R-:W-:Y:S01]  /*f830*/  DADD R6, -RZ, |R2| ;  /* 0x00000000ff067229 */ /* 0x000fe20000000502 */
[----:B------:R-:W-:Y:S01]  /*f840*/  FSEL R16, R4, R18, P0 ;  /* 0x0000001204107208 */ /* 0x000fe20000000000 */
[----:B------:R-:W-:Y:S01]  /*f850*/  DSETP.GT.AND P2, PT, |R2|, R14, PT ;  /* 0x0000000e0200722a */ /* 0x000fe20003f44200 */
[----:B------:R-:W-:Y:S01]  /*f860*/  FSEL R17, R5, R19, P0 ;  /* 0x0000001305117208 */ /* 0x000fe20000000000 */
[----:B------:R-:W-:-:S04]  /*f870*/  DADD R32, -RZ, |R22| ;  /* 0x00000000ff207229 */ /* 0x000fc80000000516 */
[-C--:B------:R-:W-:Y:S02]  /*f880*/  FSEL R18, R24, R16.reuse, P1 ;  /* 0x0000001018127208 */ /* 0x080fe40000800000 */
[-C--:B------:R-:W-:Y:S02]  /*f890*/  FSEL R19, R25, R17.reuse, P1 ;  /* 0x0000001119137208 */ /* 0x080fe40000800000 */
[----:B------:R-:W-:Y:S02]  /*f8a0*/  FSEL R14, R6, R16, P2 ;  /* 0x00000010060e7208 */ /* 0x000fe40001000000 */
[----:B------:R-:W-:Y:S01]  /*f8b0*/  IMAD.MOV.U32 R2, RZ, RZ, R32 ;  /* 0x000000ffff027224 */ /* 0x000fe200078e0020 */
[----:B------:R-:W-:Y:S02]  /*f8c0*/  FSEL R15, R7, R17, P2 ;  /* 0x00000011070f7208 */ /* 0x000fe40001000000 */
[----:B------:R-:W-:-:S07]  /*f8d0*/  MOV R32, 0xf8f0 ;  /* 0x0000f8f000207802 */ /* 0x000fce0000000f00 */
[----:B-----5:R-:W-:Y:S05]  /*f8e0*/  CALL.REL.NOINC `($_Z23surface_redistance_stepPdPKdS1_S1_S1_S1_S1_S1_S1_S1_S1_S1_S1_iiidddi$__internal_accurate_pow) ;  /* 0x0000001000087944 */ /* 0x020fea0003c00000 */
[----:B------:R-:W-:Y:S05]  /*f8f0*/  BSYNC.RECONVERGENT B0 ;  /* 0x0000000000007941 */ /* 0x000fea0003800200 */
.L_x_238:
[----:B------:R-:W-:Y:S01]  /*f900*/  DADD R6, R22, 2 ;  /* 0x4000000016067429 */ /* 0x000fe20000000000 */
[----:B------:R-:W-:Y:S01]  /*f910*/  BSSY.RECONVERGENT B0, `(.L_x_239) ;  /* 0x0000012000007945 */ /* 0x000fe20003800200 */
[----:B------:R-:W-:Y:S01]  /*f920*/  DMUL R40, R52, R40 ;  /* 0x0000002834287228 */ /* 0x000fe20000000000 */
[----:B------:R-:W-:Y:S01]  /*f930*/  IMAD.MOV.U32 R5, RZ, RZ, R3 ;  /* 0x000000ffff057224 */ /* 0x000fe200078e0003 */
[C---:B------:R-:W-:Y:S02]  /*f940*/  DSETP.NEU.AND P0, PT, R22.reuse, RZ, PT ;  /* 0x000000ff1600722a */ /* 0x040fe40003f0d000 */
[----:B------:R-:W-:-:S04]  /*f950*/  DSETP.NEU.AND P2, PT, R22, 1, PT ;  /* 0x3ff000001600742a */ /* 0x000fc80003f4d000 */
[----:B------:R-:W-:Y:S01]  /*f960*/  LOP3.LUT R6, R7, 0x7ff00000, RZ, 0xc0, !PT ;  /* 0x7ff0000007067812 */ /* 0x000fe200078ec0ff */
[----:B------:R-:W-:-:S03]  /*f970*/  DFMA R54, R54, R38, -R40 ;  /* 0x000000263636722b */ /* 0x000fc60000000828 */
[----:B------:R-:W-:-:S04]  /*f980*/  ISETP.NE.AND P1, PT, R6, 0x7ff00000, PT ;  /* 0x7ff000000600780c */ /* 0x000fc80003f25270 */
[----:B------:R-:W-:Y:S01]  /*f990*/  @!P0 CS2R R4, SRZ ;  /* 0x0000000000048805 */ /* 0x000fe2000001ff00 */
[----:B------:R-:W-:-:S10]  /*f9a0*/  DADD R32, -RZ, |R54| ;  /* 0x00000000ff207229 */ /* 0x000fd40000000536 */
[----:B------:R-:W-:Y:S01]  /*f9b0*/  IMAD.MOV.U32 R2, RZ, RZ, R32 ;  /* 0x000000ffff027224 */ /* 0x000fe200078e0020 */
[----:B------:R-:W-:Y:S06]  /*f9c0*/  @P1 BRA `(.L_x_240) ;  /* 0x0000000000181947 */ /* 0x000fec0003800000 */
[----:B------:R-:W-:-:S14]  /*f9d0*/  DSETP.NAN.AND P0, PT, R22, R22, PT ;  /* 0x000000161600722a */ /* 0x000fdc0003f08000 */
[----:B------:R-:W-:Y:S01]  /*f9e0*/  @P0 DADD R4, R22, 2 ;  /* 0x4000000016040429 */ /* 0x000fe20000000000 */
[----:B------:R-:W-:Y:S10]  /*f9f0*/  @P0 BRA `(.L_x_240) ;  /* 0x00000000000c0947 */ /* 0x000ff40003800000 */
[----:B------:R-:W-:-:S14]  /*fa00*/  DSETP.NEU.AND P0, PT, |R22|, +INF , PT ;  /* 0x7ff000001600742a */ /* 0x000fdc0003f0d200 */
[----:B------:R-:W-:Y:S01]  /*fa10*/  @!P0 MOV R4, 0x0 ;  /* 0x0000000000048802 */ /* 0x000fe20000000f00 */
[----:B------:R-:W-:-:S07]  /*fa20*/  @!P0 IMAD.MOV.U32 R5, RZ, RZ, 0x7ff00000 ;  /* 0x7ff00000ff058424 */ /* 0x000fce00078e00ff */
.L_x_240:
[----:B------:R-:W-:Y:S05]  /*fa30*/  BSYNC.RECONVERGENT B0 ;  /* 0x0000000000007941 */ /* 0x000fea0003800200 */
.L_x_239:
[----:B------:R-:W-:Y:S01]  /*fa40*/  BSSY.RECONVERGENT B0, `(.L_x_241) ;  /* 0x0000005000007945 */ /* 0x000fe20003800200 */
[----:B------:R-:W-:Y:S02]  /*fa50*/  FSEL R22, R4, RZ, P2 ;  /* 0x000000ff04167208 */ /* 0x000fe40001000000 */
[----:B------:R-:W-:Y:S02]  /*fa60*/  FSEL R23, R5, 1.875, P2 ;  /* 0x3ff0000005177808 */ /* 0x000fe40001000000 */
[----:B------:R-:W-:-:S07]  /*fa70*/  MOV R32, 0xfa90 ;  /* 0x0000fa9000207802 */ /* 0x000fce0000000f00 */
[----:B------:R-:W-:Y:S05]  /*fa80*/  CALL.REL.NOINC `($_Z23surface_redistance_stepPdPKdS1_S1_S1_S1_S1_S1_S1_S1_S1_S1_S1_iiidddi$__internal_accurate_pow) ;  /* 0x0000000c00a07944 */ /* 0x000fea0003c00000 */
[----:B------:R-:W-:Y:S05]  /*fa90*/  BSYNC.RECONVERGENT B0 ;  /* 0x0000000000007941 */ /* 0x000fea0003800200 */
.L_x_241:
        /* <DEDUP_REMOVED lines=10> */
[----:B------:R-:W-:-:S08]  /*fb40*/  DADD R32, -RZ, |R36| ;  /* 0x00000000ff207229 */ /* 0x000fd00000000524 */
[----:B------:R-:W-:Y:S05]  /*fb50*/  @P1 BRA `(.L_x_243) ;  /* 0x0000000000181947 */ /* 0x000fea0003800000 */
[----:B------:R-:W-:-:S14]  /*fb60*/  DSETP.NAN.AND P0, PT, R54, R54, PT ;  /* 0x000000363600722a */ /* 0x000fdc0003f08000 */
[----:B------:R-:W-:Y:S01]  /*fb70*/  @P0 DADD R4, R54, 2 ;  /* 0x4000000036040429 */ /* 0x000fe20000000000 */
[----:B------:R-:W-:Y:S10]  /*fb80*/  @P0 BRA `(.L_x_243) ;  /* 0x00000000000c0947 */ /* 0x000ff40003800000 */
[----:B------:R-:W-:-:S14]  /*fb90*/  DSETP.NEU.AND P0, PT, |R54|, +INF , PT ;  /* 0x7ff000003600742a */ /* 0x000fdc0003f0d200 */
[----:B------:R-:W-:Y:S01]  /*fba0*/  @!P0 IMAD.MOV.U32 R4, RZ, RZ, 0x0 ;  /* 0x00000000ff048424 */ /* 0x000fe200078e00ff */
[----:B------:R-:W-:-:S07]  /*fbb0*/  @!P0 MOV R5, 0x7ff00000 ;  /* 0x7ff0000000058802 */ /* 0x000fce0000000f00 */
.L_x_243:
[----:B------:R-:W-:Y:S05]  /*fbc0*/  BSYNC.RECONVERGENT B0 ;  /* 0x0000000000007941 */ /* 0x000fea0003800200 */
.L_x_242:
[----:B------:R-:W-:Y:S01]  /*fbd0*/  FSEL R2, R4, RZ, P2 ;  /* 0x000000ff04027208 */ /* 0x000fe20001000000 */
[----:B------:R-:W-:Y:S01]  /*fbe0*/  BSSY.RECONVERGENT B0, `(.L_x_244) ;  /* 0x0000006000007945 */ /* 0x000fe20003800200 */
[----:B------:R-:W-:-:S06]  /*fbf0*/  FSEL R3, R5, 1.875, P2 ;  /* 0x3ff0000005037808 */ /* 0x000fcc0001000000 */
[----:B------:R-:W-:Y:S01]  /*fc00*/  DADD R22, R22, R2 ;  /* 0x0000000016167229 */ /* 0x000fe20000000002 */
[----:B------:R-:W-:Y:S01]  /*fc10*/  IMAD.MOV.U32 R2, RZ, RZ, R32 ;  /* 0x000000ffff027224 */ /* 0x000fe200078e0020 */
[----:B------:R-:W-:-:S09]  /*fc20*/  MOV R32, 0xfc40 ;  /* 0x0000fc4000207802 */ /* 0x000fd20000000f00 */
[----:B------:R-:W-:Y:S05]  /*fc30*/  CALL.REL.NOINC `($_Z23surface_redistance_stepPdPKdS1_S1_S1_S1_S1_S1_S1_S1_S1_S1_S1_iiidddi$__internal_accurate_pow) ;  /* 0x0000000c00347944 */ /* 0x000fea0003c00000 */
[----:B------:R-:W-:Y:S05]  /*fc40*/  BSYNC.RECONVERGENT B0 ;  /* 0x0000000000007941 */ /* 0x000fea0003800200 */
.L_x_244:
[C---:B------:R-:W-:Y:S01]  /*fc50*/  DADD R6, R36.reuse, 2 ;  /* 0x4000000024067429 */ /* 0x040fe20000000000 */
[----:B------:R-:W-:Y:S01]  /*fc60*/  BSSY.RECONVERGENT B0, `(.L_x_245) ;  /* 0x000000e000007945 */ /* 0x000fe20003800200 */
[C---:B------:R-:W-:Y:S01]  /*fc70*/  DSETP.NEU.AND P0, PT, R36.reuse, RZ, PT ;  /* 0x000000ff2400722a */ /* 0x040fe20003f0d000 */
[----:B------:R-:W-:Y:S01]  /*fc80*/  IMAD.MOV.U32 R5, RZ, RZ, R3 ;  /* 0x000000ffff057224 */ /* 0x000fe200078e0003 */
        /* <DEDUP_REMOVED lines=11> */
.L_x_246:
[----:B------:R-:W-:Y:S05]  /*fd40*/  BSYNC.RECONVERGENT B0 ;  /* 0x0000000000007941 */ /* 0x000fea0003800200 */
.L_x_245:
[----:B------:R-:W-:Y:S01]  /*fd50*/  FSEL R2, R4, RZ, P2 ;  /* 0x000000ff04027208 */ /* 0x000fe20001000000 */
[----:B------:R-:W-:Y:S01]  /*fd60*/  IMAD.MOV.U32 R6, RZ, RZ, 0x0 ;  /* 0x00000000ff067424 */ /* 0x000fe200078e00ff */
[----:B------:R-:W-:Y:S01]  /*fd70*/  FSEL R3, R5, 1.875, P2 ;  /* 0x3ff0000005037808 */ /* 0x000fe20001000000 */
[----:B------:R-:W-:Y:S01]  /*fd80*/  IMAD.MOV.U32 R7, RZ, RZ, 0x3fd80000 ;  /* 0x3fd80000ff077424 */ /* 0x000fe200078e00ff */
[----:B------:R-:W-:Y:S04]  /*fd90*/  BSSY.RECONVERGENT B1, `(.L_x_247) ;  /* 0x000001a000017945 */ /* 0x000fe80003800200 */
[----:B------:R-:W-:-:S06]  /*fda0*/  DADD R8, R22, R2 ;  /* 0x0000000016087229 */ /* 0x000fcc0000000002 */
        /* <DEDUP_REMOVED lines=17> */
[----:B------:R-:W-:Y:S01]  /*fec0*/  MOV R12, 0xff10 ;  /* 0x0000ff10000c7802 */ /* 0x000fe20000000f00 */
[----:B------:R-:W-:Y:S02]  /*fed0*/  IMAD.MOV.U32 R6, RZ, RZ, R22 ;  /* 0x000000ffff067224 */ /* 0x000fe400078e0016 */
[----:B------:R-:W-:Y:S02]  /*fee0*/  IMAD.MOV.U32 R5, RZ, RZ, R13 ;  /* 0x000000ffff057224 */ /* 0x000fe400078e000d */
[----:B------:R-:W-:-:S07]  /*fef0*/  IMAD.MOV.U32 R3, RZ, RZ, R11 ;  /* 0x000000ffff037224 */ /* 0x000fce00078e000b */
[----:B------:R-:W-:Y:S05]  /*ff00*/  CALL.REL.NOINC `($__internal_1_$__cuda_sm20_dsqrt_rn_f64_mediumpath_v1) ;  /* 0x0000000400e07944 */ /* 0x000fea0003c00000 */
[----:B------:R-:W-:Y:S01]  /*ff10*/  MOV R4, R2 ;  /* 0x0000000200047202 */ /* 0x000fe20000000f00 */
[----:B------:R-:W-:-:S07]  /*ff20*/  IMAD.MOV.U32 R5, RZ, RZ, R3 ;  /* 0x000000ffff057224 */ /* 0x000fce00078e0003 */
.L_x_248:
[----:B------:R-:W-:Y:S05]  /*ff30*/  BSYNC.RECONVERGENT B1 ;  /* 0x0000000000017941 */ /* 0x000fea0003800200 */
.L_x_247:
[----:B------:R-:W-:Y:S01]  /*ff40*/  DADD R58, R60, -R58 ;  /* 0x000000003c3a7229 */ /* 0x000fe2000000083a */
[----:B------:R-:W0:Y:S01]  /*ff50*/  LDC.64 R6, c[0x0][0x380] ;  /* 0x0000e000ff067b82 */ /* 0x000e220000000a00 */
[----:B------:R-:W-:Y:S02]  /*ff60*/  DADD R62, R64, -R62 ;  /* 0x00000000403e7229 */ /* 0x000fe4000000083e */
[----:B------:R-:W-:Y:S02]  /*ff70*/  DADD R42, R56, -R42 ;  /* 0x00000000382a7229 */ /* 0x000fe4000000082a */
[----:B------:R-:W-:Y:S02]  /*ff80*/  DMUL R2, R20, -0.5 ;  /* 0xbfe0000014027828 */ /* 0x000fe40000000000 */
[----:B------:R-:W-:Y:S02]  /*ff90*/  DMUL R18, R58, R18 ;  /* 0x000000123a127228 */ /* 0x000fe40000000000 */
[----:B------:R-:W-:-:S02]  /*ffa0*/  DMUL R20, R48, R20 ;  /* 0x0000001430147228 */ /* 0x000fc40000000000 */
[----:B------:R-:W-:-:S04]  /*ffb0*/  DADD R4, R4, -1 ;  /* 0xbff0000004047429 */ /* 0x000fc80000000000 */
[----:B------:R-:W-:-:S08]  /*ffc0*/  DFMA R18, R62, R16, -R18 ;  /* 0x000000103e12722b */ /* 0x000fd00000000812 */
[----:B------:R-:W-:-:S08]  /*ffd0*/  DFMA R14, R42, -R14, R18 ;  /* 0x8000000e2a0e722b */ /* 0x000fd00000000012 */
[----:B------:R-:W-:-:S08]  /*ffe0*/  DMUL R2, R2, R14 ;  /* 0x0000000e02027228 */ /* 0x000fd00000000000 */
[----:B------:R-:W-:Y:S01]  /*fff0*/  DFMA R2, R4, R20, R2 ;  /* 0x000000140402722b */ /* 0x000fe20000000002 */
[----:B0-----:R-:W-:-:S06]  /*10000*/  IMAD.WIDE R4, R0, 0x8, R6 ;  /* 0x0000000800047825 */ /* 0x001fcc00078e0206 */
[----:B------:R-:W-:Y:S01]  /*10010*/  STG.E.64 desc[UR4][R4.64], R2 ;  /* 0x0000000204007986 */ /* 0x000fe2000c101b04 */
[----:B------:R-:W-:Y:S05]  /*10020*/  EXIT ;  /* 0x000000000000794d */ /* 0x000fea0003800000 */
        .weak           $__internal_0_$__cuda_sm20_div_rn_f64_full
        .type           $__internal_0_$__cuda_sm20_div_rn_f64_full,@function
        .size           $__internal_0_$__cuda_sm20_div_rn_f64_full,($__internal_1_$__cuda_sm20_dsqrt_rn_f64_mediumpath_v1 - $__internal_0_$__cuda_sm20_div_rn_f64_full)
$__internal_0_$__cuda_sm20_div_rn_f64_full:
[C---:B------:R-:W-:Y:S01]  /*10030*/  FSETP.GEU.AND P0, PT, |R5|.reuse, 1.469367938527859385e-39, PT ;  /* 0x001000000500780b */ /* 0x040fe20003f0e200 */
[----:B------:R-:W-:Y:S01]  /*10040*/  IMAD.MOV.U32 R10, RZ, RZ, R4 ;  /* 0x000000ffff0a7224 */ /* 0x000fe200078e0004 */
[----:B------:R-:W-:Y:S01]  /*10050*/  LOP3.LUT R7, R5, 0x800fffff, RZ, 0xc0, !PT ;  /* 0x800fffff05077812 */ /* 0x000fe200078ec0ff */
[----:B------:R-:W-:Y:S01]  /*10060*/  IMAD.MOV.U32 R11, RZ, RZ, R5 ;  /* 0x000000ffff0b7224 */ /* 0x000fe200078e0005 */
[----:B------:R-:W-:Y:S01]  /*10070*/  MOV R12, R4 ;  /* 0x00000004000c7202 */ /* 0x000fe20000000f00 */
[----:B------:R-:W-:Y:S01]  /*10080*/  IMAD.MOV.U32 R73, RZ, RZ, R3 ;  /* 0x000000ffff497224 */ /* 0x000fe200078e0003 */
[----:B------:R-:W-:Y:S01]  /*10090*/  LOP3.LUT R13, R7, 0x3ff00000, RZ, 0xfc, !PT ;  /* 0x3ff00000070d7812 */ /* 0x000fe200078efcff */
[----:B------:R-:W-:Y:S01]  /*100a0*/  IMAD.MOV.U32 R78, RZ, RZ, 0x1 ;  /* 0x00000001ff4e7424 */ /* 0x000fe200078e00ff */
[----:B------:R-:W-:Y:S01]  /*100b0*/  BSSY.RECONVERGENT B0, `(.L_x_249) ;  /* 0x0000058000007945 */ /* 0x000fe20003800200 */
[----:B------:R-:W-:Y:S01]  /*100c0*/  IMAD.MOV.U32 R72, RZ, RZ, R6 ;  /* 0x000000ffff487224 */ /* 0x000fe200078e0006 */
[----:B------:R-:W-:-:S02]  /*100d0*/  FSETP.GEU.AND P2, PT, |R73|, 1.469367938527859385e-39, PT ;  /* 0x001000004900780b */ /* 0x000fc40003f4e200 */
[----:B------:R-:W-:Y:S01]  /*100e0*/  LOP3.LUT R3, R73, 0x7ff00000, RZ, 0xc0, !PT ;  /* 0x7ff0000049037812 */ /* 0x000fe200078ec0ff */
[----:B------:R-:W-:Y:S01]  /*100f0*/  @!P0 DMUL R12, R10, 8.98846567431157953865e+307 ;  /* 0x7fe000000a0c8828 */ /* 0x000fe20000000000 */
[----:B------:R-:W-:Y:S01]  /*10100*/  LOP3.LUT R6, R5, 0x7ff00000, RZ, 0xc0, !PT ;  /* 0x7ff0000005067812 */ /* 0x000fe200078ec0ff */
[----:B------:R-:W-:-:S03]  /*10110*/  IMAD.MOV.U32 R74, RZ, RZ, R72 ;  /* 0x000000ffff4a7224 */ /* 0x000fc600078e0048 */
[----:B------:R-:W-:Y:S01]  /*10120*/  ISETP.GE.U32.AND P1, PT, R3, R6, PT ;  /* 0x000000060300720c */ /* 0x000fe20003f26070 */
[----:B------:R-:W0:Y:S04]  /*10130*/  MUFU.RCP64H R79, R13 ;  /* 0x0000000d004f7308 */ /* 0x000e280000001800 */
[----:B------:R-:W-:Y:S01]  /*10140*/  @!P2 LOP3.LUT R4, R11, 0x7ff00000, RZ, 0xc0, !PT ;  /* 0x7ff000000b04a812 */ /* 0x000fe200078ec0ff */
[----:B------:R-:W-:Y:S01]  /*10150*/  @!P2 IMAD.MOV.U32 R76, RZ, RZ, RZ ;  /* 0x000000ffff4ca224 */ /* 0x000fe200078e00ff */
[----:B------:R-:W-:Y:S02]  /*10160*/  @!P0 LOP3.LUT R6, R13, 0x7ff00000, RZ, 0xc0, !PT ;  /* 0x7ff000000d068812 */ /* 0x000fe400078ec0ff */
[----:B------:R-:W-:Y:S02]  /*10170*/  @!P2 ISETP.GE.U32.AND P3, PT, R3, R4, PT ;  /* 0x000000040300a20c */ /* 0x000fe40003f66070 */
[----:B------:R-:W-:-:S04]  /*10180*/  MOV R4, 0x1ca00000 ;  /* 0x1ca0000000047802 */ /* 0x000fc80000000f00 */
[C---:B------:R-:W-:Y:S02]  /*10190*/  @!P2 SEL R7, R4.reuse, 0x63400000, !P3 ;  /* 0x634000000407a807 */ /* 0x040fe40005800000 */
[----:B------:R-:W-:Y:S01]  /*101a0*/  SEL R5, R4, 0x63400000, !P1 ;  /* 0x6340000004057807 */ /* 0x000fe20004800000 */
[----:B0-----:R-:W-:Y:S01]  /*101b0*/  DFMA R8, R78, -R12, 1 ;  /* 0x3ff000004e08742b */ /* 0x001fe2000000080c */
[--C-:B------:R-:W-:Y:S02]  /*101c0*/  @!P2 LOP3.LUT R7, R7, 0x80000000, R73.reuse, 0xf8, !PT ;  /* 0x800000000707a812 */ /* 0x100fe400078ef849 */
[----:B------:R-:W-:Y:S01]  /*101d0*/  LOP3.LUT R75, R5, 0x800fffff, R73, 0xf8, !PT ;  /* 0x800fffff054b7812 */ /* 0x000fe200078ef849 */
[----:B------:R-:W-:Y:S01]  /*101e0*/  IMAD.MOV.U32 R5, RZ, RZ, R3 ;  /* 0x000000ffff057224 */ /* 0x000fe200078e0003 */
[----:B------:R-:W-:-:S03]  /*101f0*/  @!P2 LOP3.LUT R77, R7, 0x100000, RZ, 0xfc, !PT ;  /* 0x00100000074da812 */ /* 0x000fc600078efcff */
[----:B------:R-:W-:-:S03]  /*10200*/  DFMA R8, R8, R8, R8 ;  /* 0x000000080808722b */ /* 0x000fc60000000008 */
[----:B------:R-:W-:-:S05]  /*10210*/  @!P2 DFMA R74, R74, 2, -R76 ;  /* 0x400000004a4aa82b */ /* 0x000fca000000084c */
[----:B------:R-:W-:-:S05]  /*10220*/  DFMA R78, R78, R8, R78 ;  /* 0x000000084e4e722b */ /* 0x000fca000000004e */
[----:B------:R-:W-:-:S03]  /*10230*/  @!P2 LOP3.LUT R5, R75, 0x7ff00000, RZ, 0xc0, !PT ;  /* 0x7ff000004b05a812 */ /* 0x000fc600078ec0ff */
[----:B------:R-:W-:Y:S01]  /*10240*/  DFMA R8, R78, -R12, 1 ;  /* 0x3ff000004e08742b */ /* 0x000fe2000000080c */
[----:B------:R-:W-:-:S04]  /*10250*/  IADD3 R7, PT, PT, R5, -0x1, RZ ;  /* 0xffffffff05077810 */ /* 0x000fc80007ffe0ff */
[----:B------:R-:W-:-:S03]  /*10260*/  ISETP.GT.U32.AND P0, PT, R7, 0x7feffffe, PT ;  /* 0x7feffffe0700780c */ /* 0x000fc60003f04070 */
[----:B------:R-:W-:Y:S01]  /*10270*/  DFMA R78, R78, R8, R78 ;  /* 0x000000084e4e722b */ /* 0x000fe2000000004e */
[----:B------:R-:W-:-:S05]  /*10280*/  VIADD R8, R6, 0xffffffff ;  /* 0xffffffff06087836 */ /* 0x000fca0000000000 */
[----:B------:R-:W-:Y:S02]  /*10290*/  ISETP.GT.U32.OR P0, PT, R8, 0x7feffffe, P0 ;  /* 0x7feffffe0800780c */ /* 0x000fe40000704470 */
[----:B------:R-:W-:-:S08]  /*102a0*/  DMUL R76, R78, R74 ;  /* 0x0000004a4e4c7228 */ /* 0x000fd00000000000 */
[----:B------:R-:W-:-:S08]  /*102b0*/  DFMA R80, R76, -R12, R74 ;  /* 0x8000000c4c50722b */ /* 0x000fd0000000004a */
[----:B------:R-:W-:Y:S01]  /*102c0*/  DFMA R8, R78, R80, R76 ;  /* 0x000000504e08722b */ /* 0x000fe2000000004c */
[----:B------:R-:W-:Y:S10]  /*102d0*/  @P0 BRA `(.L_x_250) ;  /* 0x0000000000740947 */ /* 0x000ff40003800000 */
[----:B------:R-:W-:-:S04]  /*102e0*/  LOP3.LUT R6, R11, 0x7ff00000, RZ, 0xc0, !PT ;  /* 0x7ff000000b067812 */ /* 0x000fc800078ec0ff */
[CC--:B------:R-:W-:Y:S02]  /*102f0*/  VIADDMNMX R5, R3.reuse, -R6.reuse, 0xb9600000, !PT ;  /* 0xb960000003057446 */ /* 0x0c0fe40007800906 */
[----:B------:R-:W-:Y:S02]  /*10300*/  ISETP.GE.U32.AND P0, PT, R3, R6, PT ;  /* 0x000000060300720c */ /* 0x000fe40003f06070 */
[----:B------:R-:W-:Y:S02]  /*10310*/  VIMNMX R3, PT, PT, R5, 0x46a00000, PT ;  /* 0x46a0000005037848 */ /* 0x000fe40003fe0100 */
[----:B------:R-:W-:-:S05]  /*10320*/  SEL R4, R4, 0x63400000, !P0 ;  /* 0x6340000004047807 */ /* 0x000fca0004000000 */
[----:B------:R-:W-:Y:S01]  /*10330*/  IMAD.IADD R3, R3, 0x1, -R4 ;  /* 0x0000000103037824 */ /* 0x000fe200078e0a04 */
[----:B------:R-:W-:-:S03]  /*10340*/  MOV R4, RZ ;  /* 0x000000ff00047202 */ /* 0x000fc60000000f00 */
[----:B------:R-:W-:-:S06]  /*10350*/  VIADD R5, R3, 0x7fe00000 ;  /* 0x7fe0000003057836 */ /* 0x000fcc0000000000 */
[----:B------:R-:W-:-:S10]  /*10360*/  DMUL R76, R8, R4 ;  /* 0x00000004084c7228 */ /* 0x000fd40000000000 */
[----:B------:R-:W-:-:S13]  /*10370*/  FSETP.GTU.AND P0, PT, |R77|, 1.469367938527859385e-39, PT ;  /* 0x001000004d00780b */ /* 0x000fda0003f0c200 */
[----:B------:R-:W-:Y:S05]  /*10380*/  @P0 BRA `(.L_x_251) ;  /* 0x0000000000a80947 */ /* 0x000fea0003800000 */
[----:B------:R-:W-:Y:S01]  /*10390*/  DFMA R12, R8, -R12, R74 ;  /* 0x8000000c080c722b */ /* 0x000fe2000000004a */
[----:B------:R-:W-:-:S09]  /*103a0*/  IMAD.MOV.U32 R6, RZ, RZ, RZ ;  /* 0x000000ffff067224 */ /* 0x000fd200078e00ff */
[C---:B------:R-:W-:Y:S02]  /*103b0*/  FSETP.NEU.AND P0, PT, R13.reuse, RZ, PT ;  /* 0x000000ff0d00720b */ /* 0x040fe40003f0d000 */
[----:B------:R-:W-:-:S04]  /*103c0*/  LOP3.LUT R4, R13, 0x80000000, R11, 0x48, !PT ;  /* 0x800000000d047812 */ /* 0x000fc800078e480b */
[----:B------:R-:W-:-:S07]  /*103d0*/  LOP3.LUT R7, R4, R5, RZ, 0xfc, !PT ;  /* 0x0000000504077212 */ /* 0x000fce00078efcff */
[----:B------:R-:W-:Y:S05]  /*103e0*/  @!P0 BRA `(.L_x_251) ;  /* 0x0000000000908947 */ /* 0x000fea0003800000 */
[----:B------:R-:W-:Y:S01]  /*103f0*/  IMAD.MOV R11, RZ, RZ, -R3 ;  /* 0x000000ffff0b7224 */ /* 0x000fe200078e0a03 */
[----:B------:R-:W-:Y:S01]  /*10400*/  DMUL.RP R6, R8, R6 ;  /* 0x0000000608067228 */ /* 0x000fe20000008000 */
[----:B------:R-:W-:Y:S01]  /*10410*/  IMAD.MOV.U32 R10, RZ, RZ, RZ ;  /* 0x000000ffff0a7224 */ /* 0x000fe200078e00ff */
[----:B------:R-:W-:-:S05]  /*10420*/  IADD3 R3, PT, PT, -R3, -0x43300000, RZ ;  /* 0xbcd0000003037810 */ /* 0x000fca0007ffe1ff */
[----:B------:R-:W-:-:S03]  /*10430*/  DFMA R10, R76, -R10, R8 ;  /* 0x8000000a4c0a722b */ /* 0x000fc60000000008 */
[----:B------:R-:W-:-:S07]  /*10440*/  LOP3.LUT R4, R7, R4, RZ, 0x3c, !PT ;  /* 0x0000000407047212 */ /* 0x000fce00078e3cff */
[----:B------:R-:W-:-:S04]  /*10450*/  FSETP.NEU.AND P0, PT, |R11|, R3, PT ;  /* 0x000000030b00720b */ /* 0x000fc80003f0d200 */
[----:B------:R-:W-:Y:S02]  /*10460*/  FSEL R7, R4, R77, !P0 ;  /* 0x0000004d04077208 */ /* 0x000fe40004000000 */
[----:B------:R-:W-:-:S03]  /*10470*/  FSEL R6, R6, R76, !P0 ;  /* 0x0000004c06067208 */ /* 0x000fc60004000000 */
[----:B------:R-:W-:Y:S01]  /*10480*/  IMAD.MOV.U32 R77, RZ, RZ, R7 ;  /* 0x000000ffff4d7224 */ /* 0x000fe200078e0007 */
[----:B------:R-:W-:Y:S01]  /*10490*/  MOV R76, R6 ;  /* 0x00000006004c7202 */ /* 0x000fe20000000f00 */
[----:B------:R-:W-:Y:S06]  /*104a0*/  BRA `(.L_x_251) ;  /* 0x0000000000607947 */ /* 0x000fec0003800000 */
.L_x_250:
[----:B------:R-:W-:-:S14]  /*104b0*/  DSETP.NAN.AND P0, PT, R72, R72, PT ;  /* 0x000000484800722a */ /* 0x000fdc0003f08000 */
[----:B------:R-:W-:Y:S05]  /*104c0*/  @P0 BRA `(.L_x_252) ;  /* 0x00000000004c0947 */ /* 0x000fea0003800000 */
[----:B------:R-:W-:-:S14]  /*104d0*/  DSETP.NAN.AND P0, PT, R10, R10, PT ;  /* 0x0000000a0a00722a */ /* 0x000fdc0003f08000 */
[----:B------:R-:W-:Y:S05]  /*104e0*/  @P0 BRA `(.L_x_253) ;  /* 0x0000000000340947 */ /* 0x000fea0003800000 */
[----:B------:R-:W-:Y:S01]  /*104f0*/  ISETP.NE.AND P0, PT, R5, R6, PT ;  /* 0x000000060500720c */ /* 0x000fe20003f05270 */
[----:B------:R-:W-:Y:S02]  /*10500*/  IMAD.MOV.U32 R76, RZ, RZ, 0x0 ;  /* 0x00000000ff4c7424 */ /* 0x000fe400078e00ff */
[----:B------:R-:W-:-:S10]  /*10510*/  IMAD.MOV.U32 R77, RZ, RZ, -0x80000 ;  /* 0xfff80000ff4d7424 */ /* 0x000fd400078e00ff */
[----:B------:R-:W-:Y:S05]  /*10520*/  @!P0 BRA `(.L_x_251) ;  /* 0x0000000000408947 */ /* 0x000fea0003800000 */
[----:B------:R-:W-:Y:S02]  /*10530*/  ISETP.NE.AND P0, PT, R5, 0x7ff00000, PT ;  /* 0x7ff000000500780c */ /* 0x000fe40003f05270 */
[----:B------:R-:W-:Y:S02]  /*10540*/  LOP3.LUT R3, R73, 0x80000000, R11, 0x48, !PT ;  /* 0x8000000049037812 */ /* 0x000fe400078e480b */
[----:B------:R-:W-:-:S13]  /*10550*/  ISETP.EQ.OR P0, PT, R6, RZ, !P0 ;  /* 0x000000ff0600720c */ /* 0x000fda0004702670 */
[----:B------:R-:W-:Y:S01]  /*10560*/  @P0 LOP3.LUT R4, R3, 0x7ff00000, RZ, 0xfc, !PT ;  /* 0x7ff0000003040812 */ /* 0x000fe200078efcff */
[----:B------:R-:W-:Y:S01]  /*10570*/  @!P0 IMAD.MOV.U32 R77, RZ, RZ, R3 ;  /* 0x000000ffff4d8224 */ /* 0x000fe200078e0003 */
[----:B------:R-:W-:Y:S01]  /*10580*/  @!P0 MOV R76, RZ ;  /* 0x000000ff004c8202 */ /* 0x000fe20000000f00 */
[----:B------:R-:W-:Y:S02]  /*10590*/  @P0 IMAD.MOV.U32 R76, RZ, RZ, RZ ;  /* 0x000000ffff4c0224 */ /* 0x000fe400078e00ff */
[----:B------:R-:W-:Y:S01]  /*105a0*/  @P0 IMAD.MOV.U32 R77, RZ, RZ, R4 ;  /* 0x000000ffff4d0224 */ /* 0x000fe200078e0004 */
[----:B------:R-:W-:Y:S06]  /*105b0*/  BRA `(.L_x_251) ;  /* 0x00000000001c7947 */ /* 0x000fec0003800000 */
.L_x_253:
[----:B------:R-:W-:Y:S02]  /*105c0*/  LOP3.LUT R3, R11, 0x80000, RZ, 0xfc, !PT ;  /* 0x000800000b037812 */ /* 0x000fe400078efcff */
[----:B------:R-:W-:-:S03]  /*105d0*/  MOV R76, R10 ;  /* 0x0000000a004c7202 */ /* 0x000fc60000000f00 */
[----:B------:R-:W-:Y:S01]  /*105e0*/  IMAD.MOV.U32 R77, RZ, RZ, R3 ;  /* 0x000000ffff4d7224 */ /* 0x000fe200078e0003 */
[----:B------:R-:W-:Y:S06]  /*105f0*/  BRA `(.L_x_251) ;  /* 0x00000000000c7947 */ /* 0x000fec0003800000 */
.L_x_252:
[----:B------:R-:W-:Y:S01]  /*10600*/  LOP3.LUT R3, R73, 0x80000, RZ, 0xfc, !PT ;  /* 0x0008000049037812 */ /* 0x000fe200078efcff */
[----:B------:R-:W-:-:S04]  /*10610*/  IMAD.MOV.U32 R76, RZ, RZ, R72 ;  /* 0x000000ffff4c7224 */ /* 0x000fc800078e0048 */
[----:B------:R-:W-:-:S07]  /*10620*/  IMAD.MOV.U32 R77, RZ, RZ, R3 ;  /* 0x000000ffff4d7224 */ /* 0x000fce00078e0003 */
.L_x_251:
[----:B------:R-:W-:Y:S05]  /*10630*/  BSYNC.RECONVERGENT B0 ;  /* 0x0000000000007941 */ /* 0x000fea0003800200 */
.L_x_249:
[----:B------:R-:W-:Y:S01]  /*10640*/  IMAD.MOV.U32 R6, RZ, RZ, R2 ;  /* 0x000000ffff067224 */ /* 0x000fe200078e0002 */
[----:B------:R-:W-:Y:S01]  /*10650*/  MOV R4, R76 ;  /* 0x0000004c00047202 */ /* 0x000fe20000000f00 */
[----:B------:R-:W-:Y:S02]  /*10660*/  IMAD.MOV.U32 R7, RZ, RZ, 0x0 ;  /* 0x00000000ff077424 */ /* 0x000fe400078e00ff */
[----:B------:R-:W-:Y:S02]  /*10670*/  IMAD.MOV.U32 R3, RZ, RZ, R77 ;  /* 0x000000ffff037224 */ /* 0x000fe400078e004d */
[----:B------:R-:W-:Y:S05]  /*10680*/  RET.REL.NODEC R6 `(_Z23surface_redistance_stepPdPKdS1_S1_S1_S1_S1_S1_S1_S1_S1_S1_S1_iiidddi) ;  /* 0xfffffef8065c7950 */ /* 0x000fea0003c3ffff */
        .weak           $__internal_1_$__cuda_sm20_dsqrt_rn_f64_mediumpath_v1
        .type           $__internal_1_$__cuda_sm20_dsqrt_rn_f64_mediumpath_v1,@function
        .size           $__internal_1_$__cuda_sm20_dsqrt_rn_f64_mediumpath_v1,($_Z23surface_redistance_stepPdPKdS1_S1_S1_S1_S1_S1_S1_S1_S1_S1_S1_iiidddi$__internal_accurate_pow - $__internal_1_$__cuda_sm20_dsqrt_rn_f64_mediumpath_v1)
$__internal_1_$__cuda_sm20_dsqrt_rn_f64_mediumpath_v1:
[----:B------:R-:W-:Y:S01]  /*10690*/  ISETP.GE.U32.AND P0, PT, R2, -0x3400000, PT ;  /* 0xfcc000000200780c */ /* 0x000fe20003f06070 */
[----:B------:R-:W-:Y:S01]  /*106a0*/  BSSY.RECONVERGENT B0, `(.L_x_254) ;  /* 0x0000024000007945 */ /* 0x000fe20003800200 */
[----:B------:R-:W-:-:S11]  /*106b0*/  MOV R11, R3 ;  /* 0x00000003000b7202 */ /* 0x000fd60000000f00 */
[----:B------:R-:W-:Y:S05]  /*106c0*/  @!P0 BRA `(.L_x_255) ;  /* 0x0000000000208947 */ /* 0x000fea0003800000 */
[----:B------:R-:W-:-:S10]  /*106d0*/  DFMA.RM R4, R6, R10, R4 ;  /* 0x0000000a0604722b */ /* 0x000fd40000004004 */
[----:B------:R-:W-:-:S05]  /*106e0*/  IADD3 R2, P0, PT, R4, 0x1, RZ ;  /* 0x0000000104027810 */ /* 0x000fca0007f1e0ff */
[----:B------:R-:W-:-:S06]  /*106f0*/  IMAD.X R3, RZ, RZ, R5, P0 ;  /* 0x000000ffff037224 */ /* 0x000fcc00000e0605 */
[----:B------:R-:W-:-:S08]  /*10700*/  DFMA.RP R8, -R4, R2, R8 ;  /* 0x000000020408722b */ /* 0x000fd00000008108 */
[----:B------:R-:W-:-:S06]  /*10710*/  DSETP.GT.AND P0, PT, R8, RZ, PT ;  /* 0x000000ff0800722a */ /* 0x000fcc0003f04000 */
[----:B------:R-:W-:Y:S02]  /*10720*/  FSEL R2, R2, R4, P0 ;  /* 0x0000000402027208 */ /* 0x000fe40000000000 */
[----:B------:R-:W-:Y:S01]  /*10730*/  FSEL R3, R3, R5, P0 ;  /* 0x0000000503037208 */ /* 0x000fe20000000000 */
[----:B------:R-:W-:Y:S06]  /*10740*/  BRA `(.L_x_256) ;  /* 0x0000000000647947 */ /* 0x000fec0003800000 */
.L_x_255:
[----:B------:R-:W-:-:S14]  /*10750*/  DSETP.NE.AND P0, PT, R8, RZ, PT ;  /* 0x000000ff0800722a */ /* 0x000fdc0003f05000 */
[----:B------:R-:W-:Y:S05]  /*10760*/  @!P0 BRA `(.L_x_257) ;  /* 0x0000000000588947 */ /* 0x000fea0003800000 */
[----:B------:R-:W-:-:S13]  /*10770*/  ISETP.GE.AND P0, PT, R9, RZ, PT ;  /* 0x000000ff0900720c */ /* 0x000fda0003f06270 */
[----:B------:R-:W-:Y:S02]  /*10780*/  @!P0 IMAD.MOV.U32 R2, RZ, RZ, 0x0 ;  /* 0x00000000ff028424 */ /* 0x000fe400078e00ff */
[----:B------:R-:W-:Y:S01]  /*10790*/  @!P0 IMAD.MOV.U32 R3, RZ, RZ, -0x80000 ;  /* 0xfff80000ff038424 */ /* 0x000fe200078e00ff */
[----:B------:R-:W-:Y:S06]  /*107a0*/  @!P0 BRA `(.L_x_256) ;  /* 0x00000000004c8947 */ /* 0x000fec0003800000 */
[----:B------:R-:W-:-:S13]  /*107b0*/  ISETP.GT.AND P0, PT, R9, 0x7fefffff, PT ;  /* 0x7fefffff0900780c */ /* 0x000fda0003f04270 */
[----:B------:R-:W-:Y:S05]  /*107c0*/  @P0 BRA `(.L_x_257) ;  /* 0x0000000000400947 */ /* 0x000fea0003800000 */
[----:B------:R-:W-:Y:S01]  /*107d0*/  DMUL R8, R8, 8.11296384146066816958e+31 ;  /* 0x4690000008087828 */ /* 0x000fe20000000000 */
[----:B------:R-:W-:Y:S01]  /*107e0*/  MOV R6, RZ ;  /* 0x000000ff00067202 */ /* 0x000fe20000000f00 */
[----:B------:R-:W-:Y:S02]  /*107f0*/  IMAD.MOV.U32 R2, RZ, RZ, 0x0 ;  /* 0x00000000ff027424 */ /* 0x000fe400078e00ff */
[----:B------:R-:W-:Y:S02]  /*10800*/  IMAD.MOV.U32 R3, RZ, RZ, 0x3fd80000 ;  /* 0x3fd80000ff037424 */ /* 0x000fe400078e00ff */
[----:B------:R-:W0:Y:S02]  /*10810*/  MUFU.RSQ64H R7, R9 ;  /* 0x0000000900077308 */ /* 0x000e240000001c00 */
[----:B0-----:R-:W-:-:S08]  /*10820*/  DMUL R4, R6, R6 ;  /* 0x0000000606047228 */ /* 0x001fd00000000000 */
[----:B------:R-:W-:-:S08]  /*10830*/  DFMA R4, R8, -R4, 1 ;  /* 0x3ff000000804742b */ /* 0x000fd00000000804 */
[----:B------:R-:W-:Y:S02]  /*10840*/  DFMA R2, R4, R2, 0.5 ;  /* 0x3fe000000402742b */ /* 0x000fe40000000002 */
[----:B------:R-:W-:-:S08]  /*10850*/  DMUL R4, R6, R4 ;  /* 0x0000000406047228 */ /* 0x000fd00000000000 */
[----:B------:R-:W-:-:S08]  /*10860*/  DFMA R4, R2, R4, R6 ;  /* 0x000000040204722b */ /* 0x000fd00000000006 */
[----:B------:R-:W-:Y:S02]  /*10870*/  DMUL R2, R8, R4 ;  /* 0x0000000408027228 */ /* 0x000fe40000000000 */
[----:B------:R-:W-:-:S06]  /*10880*/  VIADD R5, R5, 0xfff00000 ;  /* 0xfff0000005057836 */ /* 0x000fcc0000000000 */
[----:B------:R-:W-:-:S08]  /*10890*/  DFMA R6, R2, -R2, R8 ;  /* 0x800000020206722b */ /* 0x000fd00000000008 */
[----:B------:R-:W-:-:S10]  /*108a0*/  DFMA R2, R4, R6, R2 ;  /* 0x000000060402722b */ /* 0x000fd40000000002 */
[----:B------:R-:W-:Y:S01]  /*108b0*/  IADD3 R3, PT, PT, R3, -0x3500000, RZ ;  /* 0xfcb0000003037810 */ /* 0x000fe20007ffe0ff */
[----:B------:R-:W-:Y:S06]  /*108c0*/  BRA `(.L_x_256) ;  /* 0x0000000000047947 */ /* 0x000fec0003800000 */
.L_x_257:
[----:B------:R-:W-:-:S11]  /*108d0*/  DADD R2, R8, R8 ;  /* 0x0000000008027229 */ /* 0x000fd60000000008 */
.L_x_256:
[----:B------:R-:W-:Y:S05]  /*108e0*/  BSYNC.RECONVERGENT B0 ;  /* 0x0000000000007941 */ /* 0x000fea0003800200 */
.L_x_254:
[----:B------:R-:W-:-:S04]  /*108f0*/  IMAD.MOV.U32 R13, RZ, RZ, 0x0 ;  /* 0x00000000ff0d7424 */ /* 0x000fc800078e00ff */
[----:B------:R-:W-:Y:S05]  /*10900*/  RET.REL.NODEC R12 `(_Z23surface_redistance_stepPdPKdS1_S1_S1_S1_S1_S1_S1_S1_S1_S1_S1_iiidddi) ;  /* 0xfffffef40cbc7950 */ /* 0x000fea0003c3ffff */
        .type           $_Z23surface_redistance_stepPdPKdS1_S1_S1_S1_S1_S1_S1_S1_S1_S1_S1_iiidddi$__internal_accurate_pow,@function
        .size           $_Z23surface_redistance_stepPdPKdS1_S1_S1_S1_S1_S1_S1_S1_S1_S1_S1_iiidddi$__internal_accurate_pow,(.L_x_262 - $_Z23surface_redistance_stepPdPKdS1_S1_S1_S1_S1_S1_S1_S1_S1_S1_S1_iiidddi$__internal_accurate_pow)
$_Z23surface_redistance_stepPdPKdS1_S1_S1_S1_S1_S1_S1_S1_S1_S1_S1_iiidddi$__internal_accurate_pow:
[----:B------:R-:W-:Y:S01]  /*10910*/  ISETP.GT.U32.AND P0, PT, R33, 0xfffff, PT ;  /* 0x000fffff2100780c */ /* 0x000fe20003f04070 */
[--C-:B------:R-:W-:Y:S01]  /*10920*/  IMAD.MOV.U32 R3, RZ, RZ, R33.reuse ;  /* 0x000000ffff037224 */ /* 0x100fe200078e0021 */
[----:B------:R-:W-:Y:S01]  /*10930*/  UMOV UR6, 0x7d2cafe2 ;  /* 0x7d2cafe200067882 */ /* 0x000fe20000000000 */
[----:B------:R-:W-:Y:S01]  /*10940*/  UMOV UR7, 0x3eb0f5ff ;  /* 0x3eb0f5ff00077882 */ /* 0x000fe20000000000 */
[----:B------:R-:W-:Y:S01]  /*10950*/  SHF.R.U32.HI R33, RZ, 0x14, R33 ;  /* 0x00000014ff217819 */ /* 0x000fe20000011621 */
[----:B------:R-:W-:Y:S01]  /*10960*/  UMOV UR8, 0x3b39803f ;  /* 0x3b39803f00087882 */ /* 0x000fe20000000000 */
[----:B------:R-:W-:-:S07]  /*10970*/  UMOV UR9, 0x3c7abc9e ;  /* 0x3c7abc9e00097882 */ /* 0x000fce0000000000 */
[----:B------:R-:W-:-:S10]  /*10980*/  @!P0 DMUL R70, R2, 1.80143985094819840000e+16 ;  /* 0x4350000002468828 */ /* 0x000fd40000000000 */
[----:B------:R-:W-:Y:S01]  /*10990*/  @!P0 IMAD.MOV.U32 R3, RZ, RZ, R71 ;  /* 0x000000ffff038224 */ /* 0x000fe200078e0047 */
[----:B------:R-:W-:Y:S02]  /*109a0*/  @!P0 MOV R2, R70 ;  /* 0x0000004600028202 */ /* 0x000fe40000000f00 */
[----:B------:R-:W-:Y:S02]  /*109b0*/  @!P0 LEA.HI R33, R71, 0xffffffca, RZ, 0xc ;  /* 0xffffffca47218811 */ /* 0x000fe400078f60ff */
[----:B------:R-:W-:Y:S01]  /*109c0*/  LOP3.LUT R3, R3, 0x800fffff, RZ, 0xc0, !PT ;  /* 0x800fffff03037812 */ /* 0x000fe200078ec0ff */
[----:B------:R-:W-:-:S03]  /*109d0*/  IMAD.MOV.U32 R12, RZ, RZ, R2 ;  /* 0x000000ffff0c7224 */ /* 0x000fc600078e0002 */
[----:B------:R-:W-:-:S04]  /*109e0*/  LOP3.LUT R3, R3, 0x3ff00000, RZ, 0xfc, !PT ;  /* 0x3ff0000003037812 */ /* 0x000fc800078efcff */
[----:B------:R-:W-:Y:S01]  /*109f0*/  ISETP.GE.U32.AND P1, PT, R3, 0x3ff6a09f, PT ;  /* 0x3ff6a09f0300780c */ /* 0x000fe20003f26070 */
[----:B------:R-:W-:-:S12]  /*10a00*/  IMAD.MOV.U32 R13, RZ, RZ, R3 ;  /* 0x000000ffff0d7224 */ /* 0x000fd800078e0003 */
[----:B------:R-:W-:-:S05]  /*10a10*/  @P1 VIADD R2, R13, 0xfff00000 ;  /* 0xfff000000d021836 */ /* 0x000fca0000000000 */
[----:B------:R-:W-:Y:S01]  /*10a20*/  @P1 MOV R13, R2 ;  /* 0x00000002000d1202 */ /* 0x000fe20000000f00 */
[----:B------:R-:W-:-:S05]  /*10a30*/  IMAD.MOV.U32 R2, RZ, RZ, RZ ;  /* 0x000000ffff027224 */ /* 0x000fca00078e00ff */
[C---:B------:R-:W-:Y:S02]  /*10a40*/  DADD R6, R12.reuse, 1 ;  /* 0x3ff000000c067429 */ /* 0x040fe40000000000 */
[----:B------:R-:W-:-:S04]  /*10a50*/  DADD R12, R12, -1 ;  /* 0xbff000000c0c7429 */ /* 0x000fc80000000000 */
[----:B------:R-:W0:Y:S02]  /*10a60*/  MUFU.RCP64H R3, R7 ;  /* 0x0000000700037308 */ /* 0x000e240000001800 */
[----:B0-----:R-:W-:-:S08]  /*10a70*/  DFMA R4, -R6, R2, 1 ;  /* 0x3ff000000604742b */ /* 0x001fd00000000102 */
[----:B------:R-:W-:-:S08]  /*10a80*/  DFMA R4, R4, R4, R4 ;  /* 0x000000040404722b */ /* 0x000fd00000000004 */
[----:B------:R-:W-:Y:S01]  /*10a90*/  DFMA R4, R2, R4, R2 ;  /* 0x000000040204722b */ /* 0x000fe20000000002 */
[----:B------:R-:W-:Y:S02]  /*10aa0*/  IMAD.MOV.U32 R2, RZ, RZ, 0x41ad3b5a ;  /* 0x41ad3b5aff027424 */ /* 0x000fe400078e00ff */
[----:B------:R-:W-:-:S05]  /*10ab0*/  IMAD.MOV.U32 R3, RZ, RZ, 0x3ed0f5d2 ;  /* 0x3ed0f5d2ff037424 */ /* 0x000fca00078e00ff */
[----:B------:R-:W-:-:S08]  /*10ac0*/  DMUL R68, R12, R4 ;  /* 0x000000040c447228 */ /* 0x000fd00000000000 */
[----:B------:R-:W-:-:S08]  /*10ad0*/  DFMA R68, R12, R4, R68 ;  /* 0x000000040c44722b */ /* 0x000fd00000000044 */
[-C--:B------:R-:W-:Y:S02]  /*10ae0*/  DMUL R8, R68, R68.reuse ;  /* 0x0000004444087228 */ /* 0x080fe40000000000 */
[----:B------:R-:W-:Y:S02]  /*10af0*/  DADD R66, R12, -R68 ;  /* 0x000000000c427229 */ /* 0x000fe40000000844 */
[----:B------:R-:W-:-:S04]  /*10b00*/  DMUL R10, R68, R68 ;  /* 0x00000044440a7228 */ /* 0x000fc80000000000 */
[----:B------:R-:W-:Y:S01]  /*10b10*/  DFMA R2, R8, UR6, R2 ;  /* 0x0000000608027c2b */ /* 0x000fe20008000002 */
[----:B------:R-:W-:Y:S01]  /*10b20*/  UMOV UR6, 0x75488a3f ;  /* 0x75488a3f00067882 */ /* 0x000fe20000000000 */
[----:B------:R-:W-:Y:S01]  /*10b30*/  UMOV UR7, 0x3ef3b20a ;  /* 0x3ef3b20a00077882 */ /* 0x000fe20000000000 */
[----:B------:R-:W-:-:S05]  /*10b40*/  DADD R66, R66, R66 ;  /* 0x0000000042427229 */ /* 0x000fca0000000042 */
[----:B------:R-:W-:Y:S01]  /*10b50*/  DFMA R6, R8, R2, UR6 ;  /* 0x0000000608067e2b */ /* 0x000fe20008000002 */
[----:B------:R-:W-:Y:S01]  /*10b60*/  UMOV UR6, 0xe4faecd5 ;  /* 0xe4faecd500067882 */ /* 0x000fe20000000000 */
[----:B------:R-:W-:Y:S01]  /*10b70*/  UMOV UR7, 0x3f1745cd ;  /* 0x3f1745cd00077882 */ /* 0x000fe20000000000 */
[----:B------:R-:W-:-:S05]  /*10b80*/  DFMA R66, R12, -R68, R66 ;  /* 0x800000440c42722b */ /* 0x000fca0000000042 */
[----:B------:R-:W-:Y:S01]  /*10b90*/  DFMA R6, R8, R6, UR6 ;  /* 0x0000000608067e2b */ /* 0x000fe20008000006 */
[----:B------:R-:W-:Y:S01]  /*10ba0*/  UMOV UR6, 0x258a578b ;  /* 0x258a578b00067882 */ /* 0x000fe20000000000 */
[----:B------:R-:W-:Y:S01]  /*10bb0*/  UMOV UR7, 0x3f3c71c7 ;  /* 0x3f3c71c700077882 */ /* 0x000fe20000000000 */
[----:B------:R-:W-:-:S05]  /*10bc0*/  DMUL R66, R4, R66 ;  /* 0x0000004204427228 */ /* 0x000fca0000000000 */
[----:B------:R-:W-:Y:S01]  /*10bd0*/  DFMA R6, R8, R6, UR6 ;  /* 0x0000000608067e2b */ /* 0x000fe20008000006 */
[----:B------:R-:W-:Y:S01]  /*10be0*/  UMOV UR6, 0x9242b910 ;  /* 0x9242b91000067882 */ /* 0x000fe20000000000 */
[----:B------:R-:W-:-:S06]  /*10bf0*/  UMOV UR7, 0x3f624924 ;  /* 0x3f62492400077882 */ /* 0x000fcc0000000000 */
[----:B------:R-:W-:Y:S01]  /*10c00*/  DFMA R6, R8, R6, UR6 ;  /* 0x0000000608067e2b */ /* 0x000fe20008000006 */
[----:B------:R-:W-:Y:S01]  /*10c10*/  UMOV UR6, 0x99999dfb ;  /* 0x99999dfb00067882 */ /* 0x000fe20000000000 */
[----:B------:R-:W-:-:S06]  /*10c20*/  UMOV UR7, 0x3f899999 ;  /* 0x3f89999900077882 */ /* 0x000fcc0000000000 */
[----:B------:R-:W-:Y:S01]  /*10c30*/  DFMA R6, R8, R6, UR6 ;  /* 0x0000000608067e2b */ /* 0x000fe20008000006 */
[----:B------:R-:W-:Y:S01]  /*10c40*/  UMOV UR6, 0x55555555 ;  /* 0x5555555500067882 */ /* 0x000fe20000000000 */
[----:B------:R-:W-:-:S06]  /*10c50*/  UMOV UR7, 0x3fb55555 ;  /* 0x3fb5555500077882 */ /* 0x000fcc0000000000 */
[----:B------:R-:W-:-:S08]  /*10c60*/  DFMA R46, R8, R6, UR6 ;  /* 0x00000006082e7e2b */ /* 0x000fd00008000006 */
[----:B------:R-:W-:Y:S01]  /*10c70*/  DADD R2, -R46, UR6 ;  /* 0x000000062e027e29 */ /* 0x000fe20008000100 */
[----:B------:R-:W-:Y:S01]  /*10c80*/  UMOV UR6, 0xb9e7b0 ;  /* 0x00b9e7b000067882 */ /* 0x000fe20000000000 */
[----:B------:R-:W-:-:S06]  /*10c90*/  UMOV UR7, 0x3c46a4cb ;  /* 0x3c46a4cb00077882 */ /* 0x000fcc0000000000 */
[----:B------:R-:W-:Y:S02]  /*10ca0*/  DFMA R44, R8, R6, R2 ;  /* 0x00000006082c722b */ /* 0x000fe40000000002 */
[C---:B------:R-:W-:Y:S01]  /*10cb0*/  DMUL R2, R68.reuse, R10 ;  /* 0x0000000a44027228 */ /* 0x040fe20000000000 */
[----:B------:R-:W-:Y:S01]  /*10cc0*/  IADD3 R9, PT, PT, R67, 0x100000, RZ ;  /* 0x0010000043097810 */ /* 0x000fe20007ffe0ff */
[----:B------:R-:W-:Y:S01]  /*10cd0*/  DFMA R6, R68, R68, -R10 ;  /* 0x000000444406722b */ /* 0x000fe2000000080a */
[----:B------:R-:W-:-:S03]  /*10ce0*/  IMAD.MOV.U32 R8, RZ, RZ, R66 ;  /* 0x000000ffff087224 */ /* 0x000fc600078e0042 */
[----:B------:R-:W-:Y:S01]  /*10cf0*/  DADD R44, R44, -UR6 ;  /* 0x800000062c2c7e29 */ /* 0x000fe20008000000 */
[----:B------:R-:W-:Y:S01]  /*10d00*/  UMOV UR6, 0x80000000 ;  /* 0x8000000000067882 */ /* 0x000fe20000000000 */
[C---:B------:R-:W-:Y:S01]  /*10d10*/  DFMA R4, R68.reuse, R10, -R2 ;  /* 0x0000000a4404722b */ /* 0x040fe20000000802 */
[----:B------:R-:W-:Y:S01]  /*10d20*/  UMOV UR7, 0x43300000 ;  /* 0x4330000000077882 */ /* 0x000fe20000000000 */
[----:B------:R-:W-:-:S04]  /*10d30*/  DFMA R8, R68, R8, R6 ;  /* 0x000000084408722b */ /* 0x000fc80000000006 */
[----:B------:R-:W-:Y:S02]  /*10d40*/  DADD R12, R46, R44 ;  /* 0x000000002e0c7229 */ /* 0x000fe4000000002c */
[----:B------:R-:W-:-:S06]  /*10d50*/  DFMA R4, R66, R10, R4 ;  /* 0x0000000a4204722b */ /* 0x000fcc0000000004 */
[----:B------:R-:W-:Y:S02]  /*10d60*/  DMUL R6, R12, R2 ;  /* 0x000000020c067228 */ /* 0x000fe40000000000 */
[----:B------:R-:W-:Y:S02]  /*10d70*/  DFMA R4, R68, R8, R4 ;  /* 0x000000084404722b */ /* 0x000fe40000000004 */
[----:B------:R-:W-:-:S04]  /*10d80*/  DADD R46, R46, -R12 ;  /* 0x000000002e2e7229 */ /* 0x000fc8000000080c */
[----:B------:R-:W-:-:S04]  /*10d90*/  DFMA R8, R12, R2, -R6 ;  /* 0x000000020c08722b */ /* 0x000fc80000000806 */
[----:B------:R-:W-:-:S04]  /*10da0*/  DADD R46, R44, R46 ;  /* 0x000000002c2e7229 */ /* 0x000fc8000000002e */
[----:B------:R-:W-:-:S08]  /*10db0*/  DFMA R4, R12, R4, R8 ;  /* 0x000000040c04722b */ /* 0x000fd00000000008 */
[----:B------:R-:W-:-:S08]  /*10dc0*/  DFMA R46, R46, R2, R4 ;  /* 0x000000022e2e722b */ /* 0x000fd00000000004 */
[----:B------:R-:W-:-:S08]  /*10dd0*/  DADD R4, R6, R46 ;  /* 0x0000000006047229 */ /* 0x000fd0000000002e */
[--C-:B------:R-:W-:Y:S02]  /*10de0*/  DADD R2, R68, R4.reuse ;  /* 0x0000000044027229 */ /* 0x100fe40000000004 */
[----:B------:R-:W-:-:S06]  /*10df0*/  DADD R6, R6, -R4 ;  /* 0x0000000006067229 */ /* 0x000fcc0000000804 */
[----:B------:R-:W-:Y:S02]  /*10e00*/  DADD R68, R68, -R2 ;  /* 0x0000000044447229 */ /* 0x000fe40000000802 */
[----:B------:R-:W-:-:S06]  /*10e10*/  DADD R6, R46, R6 ;  /* 0x000000002e067229 */ /* 0x000fcc0000000006 */
[----:B------:R-:W-:Y:S01]  /*10e20*/  DADD R68, R4, R68 ;  /* 0x0000000004447229 */ /* 0x000fe20000000044 */
[C---:B------:R-:W-:Y:S02]  /*10e30*/  VIADD R4, R33.reuse, 0xfffffc01 ;  /* 0xfffffc0121047836 */ /* 0x040fe40000000000 */
[----:B------:R-:W-:Y:S02]  /*10e40*/  HFMA2 R5, -RZ, RZ, 3.59375, 0 ;  /* 0x43300000ff057431 */ /* 0x000fe400000001ff */
[----:B------:R-:W-:-:S03]  /*10e50*/  @P1 VIADD R4, R33, 0xfffffc02 ;  /* 0xfffffc0221041836 */ /* 0x000fc60000000000 */
[----:B------:R-:W-:Y:S02]  /*10e60*/  DADD R6, R6, R68 ;  /* 0x0000000006067229 */ /* 0x000fe40000000044 */
[----:B------:R-:W-:-:S06]  /*10e70*/  LOP3.LUT R4, R4, 0x80000000, RZ, 0x3c, !PT ;  /* 0x8000000004047812 */ /* 0x000fcc00078e3cff */
[----:B------:R-:W-:Y:S02]  /*10e80*/  DADD R66, R66, R6 ;  /* 0x0000000042427229 */ /* 0x000fe40000000006 */
[----:B------:R-:W-:Y:S01]  /*10e90*/  DADD R6, R4, -UR6 ;  /* 0x8000000604067e29 */ /* 0x000fe20008000000 */
[----:B------:R-:W-:Y:S01]  /*10ea0*/  UMOV UR6, 0xfefa39ef ;  /* 0xfefa39ef00067882 */ /* 0x000fe20000000000 */
[----:B------:R-:W-:-:S04]  /*10eb0*/  UMOV UR7, 0x3fe62e42 ;  /* 0x3fe62e4200077882 */ /* 0x000fc80000000000 */
[----:B------:R-:W-:-:S08]  /*10ec0*/  DADD R8, R2, R66 ;  /* 0x0000000002087229 */ /* 0x000fd00000000042 */
[--C-:B------:R-:W-:Y:S02]  /*10ed0*/  DFMA R4, R6, UR6, R8.reuse ;  /* 0x0000000606047c2b */ /* 0x100fe40008000008 */
[----:B------:R-:W-:-:S06]  /*10ee0*/  DADD R10, R2, -R8 ;  /* 0x00000000020a7229 */ /* 0x000fcc0000000808 */
[----:B------:R-:W-:Y:S02]  /*10ef0*/  DFMA R2, R6, -UR6, R4 ;  /* 0x8000000606027c2b */ /* 0x000fe40008000004 */
[----:B------:R-:W-:-:S06]  /*10f00*/  DADD R10, R66, R10 ;  /* 0x00000000420a7229 */ /* 0x000fcc000000000a */
[----:B------:R-:W-:-:S08]  /*10f10*/  DADD R2, -R8, R2 ;  /* 0x0000000008027229 */ /* 0x000fd00000000102 */
[----:B------:R-:W-:Y:S01]  /*10f20*/  DADD R2, R10, -R2 ;  /* 0x000000000a027229 */ /* 0x000fe20000000802 */
[----:B------:R-:W-:Y:S02]  /*10f30*/  IMAD.MOV.U32 R10, RZ, RZ, 0x652b82fe ;  /* 0x652b82feff0a7424 */ /* 0x000fe400078e00ff */
[----:B------:R-:W-:-:S05]  /*10f40*/  IMAD.MOV.U32 R11, RZ, RZ, 0x3ff71547 ;  /* 0x3ff71547ff0b7424 */ /* 0x000fca00078e00ff */
[----:B------:R-:W-:-:S08]  /*10f50*/  DFMA R8, R6, UR8, R2 ;  /* 0x0000000806087c2b */ /* 0x000fd00008000002 */
[----:B------:R-:W-:-:S08]  /*10f60*/  DADD R6, R4, R8 ;  /* 0x0000000004067229 */ /* 0x000fd00000000008 */
[----:B------:R-:W-:Y:S02]  /*10f70*/  DADD R4, R4, -R6 ;  /* 0x0000000004047229 */ /* 0x000fe40000000806 */
[----:B------:R-:W-:-:S06]  /*10f80*/  DMUL R2, R6, 2 ;  /* 0x4000000006027828 */ /* 0x000fcc0000000000 */
[----:B------:R-:W-:Y:S02]  /*10f90*/  DADD R4, R8, R4 ;  /* 0x0000000008047229 */ /* 0x000fe40000000004 */
[----:B------:R-:W-:-:S08]  /*10fa0*/  DFMA R6, R6, 2, -R2 ;  /* 0x400000000606782b */ /* 0x000fd00000000802 */
[----:B------:R-:W-:-:S08]  /*10fb0*/  DFMA R6, R4, 2, R6 ;  /* 0x400000000406782b */ /* 0x000fd00000000006 */
[----:B------:R-:W-:-:S08]  /*10fc0*/  DADD R12, R2, R6 ;  /* 0x00000000020c7229 */ /* 0x000fd00000000006 */
[----:B------:R-:W-:Y:S02]  /*10fd0*/  DFMA R10, R12, R10, 6.75539944105574400000e+15 ;  /* 0x433800000c0a742b */ /* 0x000fe4000000000a */
[----:B------:R-:W-:Y:S01]  /*10fe0*/  FSETP.GEU.AND P0, PT, |R13|, 4.1917929649353027344, PT ;  /* 0x4086232b0d00780b */ /* 0x000fe20003f0e200 */
[----:B------:R-:W-:-:S05]  /*10ff0*/  DADD R2, R2, -R12 ;  /* 0x0000000002027229 */ /* 0x000fca000000080c */
[----:B------:R-:W-:-:S03]  /*11000*/  DADD R4, R10, -6.75539944105574400000e+15 ;  /* 0xc33800000a047429 */ /* 0x000fc60000000000 */
[----:B------:R-:W-:-:S05]  /*11010*/  DADD R6, R6, R2 ;  /* 0x0000000006067229 */ /* 0x000fca0000000002 */
[----:B------:R-:W-:Y:S01]  /*11020*/  DFMA R8, R4, -UR6, R12 ;  /* 0x8000000604087c2b */ /* 0x000fe2000800000c */
[----:B------:R-:W-:Y:S01]  /*11030*/  UMOV UR6, 0x3b39803f ;  /* 0x3b39803f00067882 */ /* 0x000fe20000000000 */
[----:B------:R-:W-:-:S06]  /*11040*/  UMOV UR7, 0x3c7abc9e ;  /* 0x3c7abc9e00077882 */ /* 0x000fcc0000000000 */
[----:B------:R-:W-:Y:S01]  /*11050*/  DFMA R8, R4, -UR6, R8 ;  /* 0x8000000604087c2b */ /* 0x000fe20008000008 */
[----:B------:R-:W-:Y:S01]  /*11060*/  UMOV UR6, 0x69ce2bdf ;  /* 0x69ce2bdf00067882 */ /* 0x000fe20000000000 */
[----:B------:R-:W-:Y:S01]  /*11070*/  IMAD.MOV.U32 R4, RZ, RZ, -0x35dec16 ;  /* 0xfca213eaff047424 */ /* 0x000fe200078e00ff */
[----:B------:R-:W-:Y:S01]  /*11080*/  MOV R5, 0x3e928af3 ;  /* 0x3e928af300057802 */ /* 0x000fe20000000f00 */
[----:B------:R-:W-:-:S05]  /*11090*/  UMOV UR7, 0x3e5ade15 ;  /* 0x3e5ade1500077882 */ /* 0x000fca0000000000 */
[----:B------:R-:W-:Y:S01]  /*110a0*/  DFMA R4, R8, UR6, R4 ;  /* 0x0000000608047c2b */ /* 0x000fe20008000004 */
        /* <DEDUP_REMOVED lines=24> */
[----:B------:R-:W-:-:S08]  /*11230*/  DFMA R4, R8, R4, 1 ;  /* 0x3ff000000804742b */ /* 0x000fd00000000004 */
[----:B------:R-:W-:-:S10]  /*11240*/  DFMA R4, R8, R4, 1 ;  /* 0x3ff000000804742b */ /* 0x000fd40000000004 */
[----:B------:R-:W-:Y:S02]  /*11250*/  IMAD R9, R10, 0x100000, R5 ;  /* 0x001000000a097824 */ /* 0x000fe400078e0205 */
[----:B------:R-:W-:Y:S01]  /*11260*/  IMAD.MOV.U32 R8, RZ, RZ, R4 ;  /* 0x000000ffff087224 */ /* 0x000fe200078e0004 */
[----:B------:R-:W-:Y:S06]  /*11270*/  @!P0 BRA `(.L_x_258) ;  /* 0x0000000000308947 */ /* 0x000fec0003800000 */
[----:B------:R-:W-:Y:S01]  /*11280*/  FSETP.GEU.AND P1, PT, |R13|, 4.2275390625, PT ;  /* 0x408748000d00780b */ /* 0x000fe20003f2e200 */
[C---:B------:R-:W-:Y:S02]  /*11290*/  DADD R8, R12.reuse, +INF ;  /* 0x7ff000000c087429 */ /* 0x040fe40000000000 */
[----:B------:R-:W-:-:S08]  /*112a0*/  DSETP.GEU.AND P0, PT, R12, RZ, PT ;  /* 0x000000ff0c00722a */ /* 0x000fd00003f0e000 */
[----:B------:R-:W-:Y:S02]  /*112b0*/  FSEL R8, R8, RZ, P0 ;  /* 0x000000ff08087208 */ /* 0x000fe40000000000 */
[----:B------:R-:W-:Y:S02]  /*112c0*/  @!P1 LEA.HI R2, R10, R10, RZ, 0x1 ;  /* 0x0000000a0a029211 */ /* 0x000fe400078f08ff */
[----:B------:R-:W-:Y:S02]  /*112d0*/  FSEL R9, R9, RZ, P0 ;  /* 0x000000ff09097208 */ /* 0x000fe40000000000 */
[----:B------:R-:W-:-:S04]  /*112e0*/  @!P1 SHF.R.S32.HI R2, RZ, 0x1, R2 ;  /* 0x00000001ff029819 */ /* 0x000fc80000011402 */
[----:B------:R-:W-:Y:S01]  /*112f0*/  @!P1 LEA R5, R2, R5, 0x14 ;  /* 0x0000000502059211 */ /* 0x000fe200078ea0ff */
[----:B------:R-:W-:Y:S02]  /*11300*/  @!P1 IMAD.IADD R3, R10, 0x1, -R2 ;  /* 0x000000010a039824 */ /* 0x000fe400078e0a02 */
[----:B------:R-:W-:-:S03]  /*11310*/  @!P1 IMAD.MOV.U32 R2, RZ, RZ, RZ ;  /* 0x000000ffff029224 */ /* 0x000fc600078e00ff */
[----:B------:R-:W-:-:S06]  /*11320*/  @!P1 LEA R3, R3, 0x3ff00000, 0x14 ;  /* 0x3ff0000003039811 */ /* 0x000fcc00078ea0ff */
[----:B------:R-:W-:-:S11]  /*11330*/  @!P1 DMUL R8, R4, R2 ;  /* 0x0000000204089228 */ /* 0x000fd60000000000 */
.L_x_258:
[----:B------:R-:W-:Y:S01]  /*11340*/  DFMA R6, R6, R8, R8 ;  /* 0x000000080606722b */ /* 0x000fe20000000008 */
[----:B------:R-:W-:Y:S01]  /*11350*/  IMAD.MOV.U32 R33, RZ, RZ, 0x0 ;  /* 0x00000000ff217424 */ /* 0x000fe200078e00ff */
[----:B------:R-:W-:-:S08]  /*11360*/  DSETP.NEU.AND P0, PT, |R8|, +INF , PT ;  /* 0x7ff000000800742a */ /* 0x000fd00003f0d200 */
[----:B------:R-:W-:Y:S02]  /*11370*/  FSEL R4, R8, R6, !P0 ;  /* 0x0000000608047208 */ /* 0x000fe40004000000 */
[----:B------:R-:W-:Y:S01]  /*11380*/  FSEL R3, R9, R7, !P0 ;  /* 0x0000000709037208 */ /* 0x000fe20004000000 */
[----:B------:R-:W-:Y:S06]  /*11390*/  RET.REL.NODEC R32 `(_Z23surface_redistance_stepPdPKdS1_S1_S1_S1_S1_S1_S1_S1_S1_S1_S1_iiidddi) ;  /* 0xfffffeec20187950 */ /* 0x000fec0003c3ffff */
.L_x_259:
[----:B------:R-:W-:-:S00]  /*113a0*/  BRA `(.L_x_259) ;  /* 0xfffffffc00fc7947 */ /* 0x000fc0000383ffff */
[----:B------:R-:W-:-:S00]  /*113b0*/  NOP ;  /* 0x0000000000007918 */ /* 0x000fc00000000000 */
        /* <DEDUP_REMOVED lines=12> */
.L_x_262:


//--------------------- .nv.shared.reserved.0     --------------------------
	.section	.nv.shared.reserved.0,"aw",@nobits
	.weak		__nv_reservedSMEM_offset_0_alias
	.size		__nv_reservedSMEM_offset_0_alias, 0, 64
	.other		__nv_reservedSMEM_offset_0_alias,@"STO_CUDA_RESERVED_SHARED STV_DEFAULT"
__nv_reservedSMEM_offset_0_alias:
	.zero		0
	.zero		64


//--------------------- .nv.constant0._Z23surface_redistance_stepPdPKdS1_S1_S1_S1_S1_S1_S1_S1_S1_S1_S1_iiidddi --------------------------
	.section	.nv.constant0._Z23surface_redistance_stepPdPKdS1_S1_S1_S1_S1_S1_S1_S1_S1_S1_S1_iiidddi,"a",@progbits
	.sectionflags	@""
	.align	4
.nv.constant0._Z23surface_redistance_stepPdPKdS1_S1_S1_S1_S1_S1_S1_S1_S1_S1_S1_iiidddi:
	.zero		1044


//--------------------- SYMBOLS --------------------------

	.type		.nv.reservedSmem.offset0,@object
	.size		.nv.reservedSmem.offset0,0x4
